//
// Generated by NVIDIA NVVM Compiler
//
// Compiler Build ID: CL-36424714
// Cuda compilation tools, release 13.0, V13.0.88
// Based on NVVM 20.0.0
//

.version 9.0
.target sm_100
.address_size 64

	// .globl	_Z14forward_kernelPfS_S_S_iiiif
.extern .shared .align 16 .b8 shared_mem[];

.visible .entry _Z14forward_kernelPfS_S_S_iiiif(
	.param .u64 .ptr .align 1 _Z14forward_kernelPfS_S_S_iiiif_param_0,
	.param .u64 .ptr .align 1 _Z14forward_kernelPfS_S_S_iiiif_param_1,
	.param .u64 .ptr .align 1 _Z14forward_kernelPfS_S_S_iiiif_param_2,
	.param .u64 .ptr .align 1 _Z14forward_kernelPfS_S_S_iiiif_param_3,
	.param .u32 _Z14forward_kernelPfS_S_S_iiiif_param_4,
	.param .u32 _Z14forward_kernelPfS_S_S_iiiif_param_5,
	.param .u32 _Z14forward_kernelPfS_S_S_iiiif_param_6,
	.param .u32 _Z14forward_kernelPfS_S_S_iiiif_param_7,
	.param .f32 _Z14forward_kernelPfS_S_S_iiiif_param_8
)
{
	.reg .pred 	%p<50>;
	.reg .b32 	%r<164>;
	.reg .b32 	%f<352>;
	.reg .b64 	%rd<22>;

	ld.param.u64 	%rd5, [_Z14forward_kernelPfS_S_S_iiiif_param_0];
	ld.param.u64 	%rd8, [_Z14forward_kernelPfS_S_S_iiiif_param_1];
	ld.param.u64 	%rd6, [_Z14forward_kernelPfS_S_S_iiiif_param_2];
	ld.param.u64 	%rd7, [_Z14forward_kernelPfS_S_S_iiiif_param_3];
	ld.param.u32 	%r52, [_Z14forward_kernelPfS_S_S_iiiif_param_4];
	ld.param.u32 	%r50, [_Z14forward_kernelPfS_S_S_iiiif_param_5];
	ld.param.u32 	%r51, [_Z14forward_kernelPfS_S_S_iiiif_param_7];
	cvta.to.global.u64 	%rd1, %rd8;
	mov.u32 	%r53, %ctaid.x;
	mov.u32 	%r1, %ctaid.y;
	mov.u32 	%r2, %tid.x;
	mov.u32 	%r3, %tid.y;
	mul.lo.s32 	%r4, %r52, %r53;
	mul.lo.s32 	%r5, %r4, %r50;
	shl.b32 	%r6, %r50, 5;
	shr.s32 	%r54, %r50, 31;
	shr.u32 	%r55, %r54, 27;
	add.s32 	%r56, %r50, %r55;
	shr.s32 	%r7, %r56, 5;
	shl.b32 	%r8, %r50, 7;
	mov.u32 	%r57, shared_mem;
	add.s32 	%r9, %r57, %r8;
	add.s32 	%r10, %r9, %r8;
	shl.b32 	%r58, %r3, 2;
	add.s32 	%r59, %r10, %r58;
	setp.ne.s32 	%p1, %r2, 0;
	add.s32 	%r11, %r59, 4096;
	@%p1 bra 	$L__BB0_2;
	mov.b32 	%r60, 0;
	st.shared.u32 	[%r11+4096], %r60;
	mov.b32 	%r61, 8388608;
	st.shared.u32 	[%r11+4224], %r61;
$L__BB0_2:
	setp.lt.s32 	%p2, %r50, 32;
	@%p2 bra 	$L__BB0_15;
	mul.lo.s32 	%r63, %r50, %r3;
	add.s32 	%r64, %r5, %r2;
	add.s32 	%r65, %r64, %r63;
	mad.lo.s32 	%r12, %r6, %r1, %r65;
	add.s32 	%r13, %r63, %r2;
	add.s32 	%r66, %r7, -1;
	and.b32  	%r14, %r7, 15;
	setp.lt.u32 	%p3, %r66, 15;
	mov.b32 	%r152, 0;
	@%p3 bra 	$L__BB0_6;
	and.b32  	%r152, %r7, 67108848;
	mov.b32 	%r157, 0;
$L__BB0_5:
	.pragma "nounroll";
	shl.b32 	%r68, %r157, 5;
	add.s32 	%r69, %r12, %r68;
	mul.wide.s32 	%rd9, %r69, 4;
	add.s64 	%rd10, %rd1, %rd9;
	ld.global.f32 	%f44, [%rd10];
	add.s32 	%r70, %r13, %r68;
	shl.b32 	%r71, %r70, 2;
	add.s32 	%r73, %r57, %r71;
	st.shared.f32 	[%r73], %f44;
	ld.global.f32 	%f45, [%rd10+128];
	st.shared.f32 	[%r73+128], %f45;
	ld.global.f32 	%f46, [%rd10+256];
	st.shared.f32 	[%r73+256], %f46;
	ld.global.f32 	%f47, [%rd10+384];
	st.shared.f32 	[%r73+384], %f47;
	ld.global.f32 	%f48, [%rd10+512];
	st.shared.f32 	[%r73+512], %f48;
	ld.global.f32 	%f49, [%rd10+640];
	st.shared.f32 	[%r73+640], %f49;
	ld.global.f32 	%f50, [%rd10+768];
	st.shared.f32 	[%r73+768], %f50;
	ld.global.f32 	%f51, [%rd10+896];
	st.shared.f32 	[%r73+896], %f51;
	ld.global.f32 	%f52, [%rd10+1024];
	st.shared.f32 	[%r73+1024], %f52;
	ld.global.f32 	%f53, [%rd10+1152];
	st.shared.f32 	[%r73+1152], %f53;
	ld.global.f32 	%f54, [%rd10+1280];
	st.shared.f32 	[%r73+1280], %f54;
	ld.global.f32 	%f55, [%rd10+1408];
	st.shared.f32 	[%r73+1408], %f55;
	ld.global.f32 	%f56, [%rd10+1536];
	st.shared.f32 	[%r73+1536], %f56;
	ld.global.f32 	%f57, [%rd10+1664];
	st.shared.f32 	[%r73+1664], %f57;
	ld.global.f32 	%f58, [%rd10+1792];
	st.shared.f32 	[%r73+1792], %f58;
	ld.global.f32 	%f59, [%rd10+1920];
	st.shared.f32 	[%r73+1920], %f59;
	add.s32 	%r157, %r157, 16;
	setp.eq.s32 	%p4, %r157, %r152;
	@%p4 bra 	$L__BB0_6;
	bra.uni 	$L__BB0_5;
$L__BB0_6:
	setp.eq.s32 	%p5, %r14, 0;
	@%p5 bra 	$L__BB0_15;
	and.b32  	%r17, %r7, 7;
	setp.lt.u32 	%p6, %r14, 8;
	@%p6 bra 	$L__BB0_9;
	shl.b32 	%r74, %r152, 5;
	add.s32 	%r75, %r12, %r74;
	mul.wide.s32 	%rd11, %r75, 4;
	add.s64 	%rd12, %rd1, %rd11;
	ld.global.f32 	%f60, [%rd12];
	add.s32 	%r76, %r13, %r74;
	shl.b32 	%r77, %r76, 2;
	add.s32 	%r79, %r57, %r77;
	st.shared.f32 	[%r79], %f60;
	ld.global.f32 	%f61, [%rd12+128];
	st.shared.f32 	[%r79+128], %f61;
	ld.global.f32 	%f62, [%rd12+256];
	st.shared.f32 	[%r79+256], %f62;
	ld.global.f32 	%f63, [%rd12+384];
	st.shared.f32 	[%r79+384], %f63;
	ld.global.f32 	%f64, [%rd12+512];
	st.shared.f32 	[%r79+512], %f64;
	ld.global.f32 	%f65, [%rd12+640];
	st.shared.f32 	[%r79+640], %f65;
	ld.global.f32 	%f66, [%rd12+768];
	st.shared.f32 	[%r79+768], %f66;
	ld.global.f32 	%f67, [%rd12+896];
	st.shared.f32 	[%r79+896], %f67;
	add.s32 	%r152, %r152, 8;
$L__BB0_9:
	setp.eq.s32 	%p7, %r17, 0;
	@%p7 bra 	$L__BB0_15;
	and.b32  	%r20, %r7, 3;
	setp.lt.u32 	%p8, %r17, 4;
	@%p8 bra 	$L__BB0_12;
	shl.b32 	%r80, %r152, 5;
	add.s32 	%r81, %r12, %r80;
	mul.wide.s32 	%rd13, %r81, 4;
	add.s64 	%rd14, %rd1, %rd13;
	ld.global.f32 	%f68, [%rd14];
	add.s32 	%r82, %r13, %r80;
	shl.b32 	%r83, %r82, 2;
	add.s32 	%r85, %r57, %r83;
	st.shared.f32 	[%r85], %f68;
	ld.global.f32 	%f69, [%rd14+128];
	st.shared.f32 	[%r85+128], %f69;
	ld.global.f32 	%f70, [%rd14+256];
	st.shared.f32 	[%r85+256], %f70;
	ld.global.f32 	%f71, [%rd14+384];
	st.shared.f32 	[%r85+384], %f71;
	add.s32 	%r152, %r152, 4;
$L__BB0_12:
	setp.eq.s32 	%p9, %r20, 0;
	@%p9 bra 	$L__BB0_15;
	mov.b32 	%r156, 0;
$L__BB0_14:
	.pragma "nounroll";
	shl.b32 	%r87, %r152, 5;
	add.s32 	%r88, %r12, %r87;
	mul.wide.s32 	%rd15, %r88, 4;
	add.s64 	%rd16, %rd1, %rd15;
	ld.global.f32 	%f72, [%rd16];
	add.s32 	%r89, %r13, %r87;
	shl.b32 	%r90, %r89, 2;
	add.s32 	%r92, %r57, %r90;
	st.shared.f32 	[%r92], %f72;
	add.s32 	%r152, %r152, 1;
	add.s32 	%r156, %r156, 1;
	setp.ne.s32 	%p10, %r156, %r20;
	@%p10 bra 	$L__BB0_14;
$L__BB0_15:
	setp.lt.s32 	%p11, %r51, 1;
	@%p11 bra 	$L__BB0_27;
	shl.b32 	%r94, %r3, 5;
	add.s32 	%r95, %r94, %r2;
	shl.b32 	%r96, %r95, 2;
	add.s32 	%r27, %r10, %r96;
	mul.lo.s32 	%r97, %r50, %r3;
	add.s32 	%r98, %r2, %r97;
	add.s32 	%r99, %r98, %r5;
	add.s32 	%r28, %r9, %r96;
	mad.lo.s32 	%r29, %r6, %r1, %r99;
	shl.b32 	%r100, %r3, 7;
	add.s32 	%r30, %r10, %r100;
	add.s32 	%r31, %r3, %r4;
	shl.b32 	%r101, %r98, 2;
	add.s32 	%r102, %r8, %r101;
	add.s32 	%r104, %r102, %r57;
	add.s32 	%r32, %r104, 4096;
	shl.b32 	%r105, %r97, 2;
	add.s32 	%r106, %r105, %r57;
	add.s32 	%r33, %r106, 64;
	cvta.to.global.u64 	%rd2, %rd5;
	cvta.to.global.u64 	%rd3, %rd6;
	cvta.to.global.u64 	%rd4, %rd7;
	mov.b32 	%r158, 0;
$L__BB0_17:
	setp.lt.s32 	%p12, %r50, 32;
	mov.b32 	%r107, 0;
	st.shared.u32 	[%r27+4096], %r107;
	mov.f32 	%f350, 0f00000000;
	mov.f32 	%f351, %f350;
	@%p12 bra 	$L__BB0_21;
	neg.s32 	%r162, %r7;
	shl.b32 	%r108, %r158, 5;
	add.s32 	%r109, %r31, %r108;
	mad.lo.s32 	%r161, %r50, %r109, %r2;
	mov.f32 	%f351, 0f00000000;
	mov.u32 	%r159, %r33;
	mov.u32 	%r160, %r32;
$L__BB0_19:
	mul.wide.s32 	%rd17, %r161, 4;
	add.s64 	%rd18, %rd4, %rd17;
	add.s64 	%rd19, %rd3, %rd17;
	ld.global.f32 	%f75, [%rd19];
	st.shared.f32 	[%r28], %f75;
	ld.global.f32 	%f76, [%rd18];
	st.shared.f32 	[%r160], %f76;
	bar.sync 	0;
	ld.shared.f32 	%f77, [%r159+-64];
	shl.b32 	%r110, %r2, 7;
	add.s32 	%r111, %r9, %r110;
	ld.shared.v4.f32 	{%f78, %f79, %f80, %f81}, [%r111];
	fma.rn.f32 	%f82, %f77, %f78, %f351;
	ld.shared.f32 	%f83, [%r159+-60];
	fma.rn.f32 	%f84, %f83, %f79, %f82;
	ld.shared.f32 	%f85, [%r159+-56];
	fma.rn.f32 	%f86, %f85, %f80, %f84;
	ld.shared.f32 	%f87, [%r159+-52];
	fma.rn.f32 	%f88, %f87, %f81, %f86;
	ld.shared.f32 	%f89, [%r159+-48];
	ld.shared.v4.f32 	{%f90, %f91, %f92, %f93}, [%r111+16];
	fma.rn.f32 	%f94, %f89, %f90, %f88;
	ld.shared.f32 	%f95, [%r159+-44];
	fma.rn.f32 	%f96, %f95, %f91, %f94;
	ld.shared.f32 	%f97, [%r159+-40];
	fma.rn.f32 	%f98, %f97, %f92, %f96;
	ld.shared.f32 	%f99, [%r159+-36];
	fma.rn.f32 	%f100, %f99, %f93, %f98;
	ld.shared.f32 	%f101, [%r159+-32];
	ld.shared.v4.f32 	{%f102, %f103, %f104, %f105}, [%r111+32];
	fma.rn.f32 	%f106, %f101, %f102, %f100;
	ld.shared.f32 	%f107, [%r159+-28];
	fma.rn.f32 	%f108, %f107, %f103, %f106;
	ld.shared.f32 	%f109, [%r159+-24];
	fma.rn.f32 	%f110, %f109, %f104, %f108;
	ld.shared.f32 	%f111, [%r159+-20];
	fma.rn.f32 	%f112, %f111, %f105, %f110;
	ld.shared.f32 	%f113, [%r159+-16];
	ld.shared.v4.f32 	{%f114, %f115, %f116, %f117}, [%r111+48];
	fma.rn.f32 	%f118, %f113, %f114, %f112;
	ld.shared.f32 	%f119, [%r159+-12];
	fma.rn.f32 	%f120, %f119, %f115, %f118;
	ld.shared.f32 	%f121, [%r159+-8];
	fma.rn.f32 	%f122, %f121, %f116, %f120;
	ld.shared.f32 	%f123, [%r159+-4];
	fma.rn.f32 	%f124, %f123, %f117, %f122;
	ld.shared.f32 	%f125, [%r159];
	ld.shared.v4.f32 	{%f126, %f127, %f128, %f129}, [%r111+64];
	fma.rn.f32 	%f130, %f125, %f126, %f124;
	ld.shared.f32 	%f131, [%r159+4];
	fma.rn.f32 	%f132, %f131, %f127, %f130;
	ld.shared.f32 	%f133, [%r159+8];
	fma.rn.f32 	%f134, %f133, %f128, %f132;
	ld.shared.f32 	%f135, [%r159+12];
	fma.rn.f32 	%f136, %f135, %f129, %f134;
	ld.shared.f32 	%f137, [%r159+16];
	ld.shared.v4.f32 	{%f138, %f139, %f140, %f141}, [%r111+80];
	fma.rn.f32 	%f142, %f137, %f138, %f136;
	ld.shared.f32 	%f143, [%r159+20];
	fma.rn.f32 	%f144, %f143, %f139, %f142;
	ld.shared.f32 	%f145, [%r159+24];
	fma.rn.f32 	%f146, %f145, %f140, %f144;
	ld.shared.f32 	%f147, [%r159+28];
	fma.rn.f32 	%f148, %f147, %f141, %f146;
	ld.shared.f32 	%f149, [%r159+32];
	ld.shared.v4.f32 	{%f150, %f151, %f152, %f153}, [%r111+96];
	fma.rn.f32 	%f154, %f149, %f150, %f148;
	ld.shared.f32 	%f155, [%r159+36];
	fma.rn.f32 	%f156, %f155, %f151, %f154;
	ld.shared.f32 	%f157, [%r159+40];
	fma.rn.f32 	%f158, %f157, %f152, %f156;
	ld.shared.f32 	%f159, [%r159+44];
	fma.rn.f32 	%f160, %f159, %f153, %f158;
	ld.shared.f32 	%f161, [%r159+48];
	ld.shared.v4.f32 	{%f162, %f163, %f164, %f165}, [%r111+112];
	fma.rn.f32 	%f166, %f161, %f162, %f160;
	ld.shared.f32 	%f167, [%r159+52];
	fma.rn.f32 	%f168, %f167, %f163, %f166;
	ld.shared.f32 	%f169, [%r159+56];
	fma.rn.f32 	%f170, %f169, %f164, %f168;
	ld.shared.f32 	%f171, [%r159+60];
	fma.rn.f32 	%f351, %f171, %f165, %f170;
	bar.sync 	0;
	add.s32 	%r162, %r162, 1;
	setp.ne.s32 	%p13, %r162, 0;
	add.s32 	%r161, %r161, 32;
	add.s32 	%r160, %r160, 128;
	add.s32 	%r159, %r159, 128;
	@%p13 bra 	$L__BB0_19;
	ld.shared.f32 	%f350, [%r27+4096];
$L__BB0_21:
	ld.param.f32 	%f348, [_Z14forward_kernelPfS_S_S_iiiif_param_8];
	setp.lt.s32 	%p14, %r50, 32;
	fma.rn.f32 	%f172, %f348, %f351, %f350;
	st.shared.f32 	[%r27+4096], %f172;
	bar.sync 	0;
	ld.shared.v4.f32 	{%f173, %f174, %f175, %f176}, [%r30+4096];
	setp.ne.f32 	%p15, %f173, 0fFF800000;
	selp.f32 	%f177, %f173, 0fFF800000, %p15;
	setp.gt.f32 	%p16, %f174, %f177;
	selp.f32 	%f178, %f174, %f177, %p16;
	setp.gt.f32 	%p17, %f175, %f178;
	selp.f32 	%f179, %f175, %f178, %p17;
	setp.gt.f32 	%p18, %f176, %f179;
	selp.f32 	%f180, %f176, %f179, %p18;
	mov.u32 	%r112, %tid.y;
	mad.lo.s32 	%r113, %r112, 124, %r11;
	ld.shared.v4.f32 	{%f181, %f182, %f183, %f184}, [%r113+16];
	setp.gt.f32 	%p19, %f181, %f180;
	selp.f32 	%f185, %f181, %f180, %p19;
	setp.gt.f32 	%p20, %f182, %f185;
	selp.f32 	%f186, %f182, %f185, %p20;
	setp.gt.f32 	%p21, %f183, %f186;
	selp.f32 	%f187, %f183, %f186, %p21;
	setp.gt.f32 	%p22, %f184, %f187;
	selp.f32 	%f188, %f184, %f187, %p22;
	ld.shared.v4.f32 	{%f189, %f190, %f191, %f192}, [%r113+32];
	setp.gt.f32 	%p23, %f189, %f188;
	selp.f32 	%f193, %f189, %f188, %p23;
	setp.gt.f32 	%p24, %f190, %f193;
	selp.f32 	%f194, %f190, %f193, %p24;
	setp.gt.f32 	%p25, %f191, %f194;
	selp.f32 	%f195, %f191, %f194, %p25;
	setp.gt.f32 	%p26, %f192, %f195;
	selp.f32 	%f196, %f192, %f195, %p26;
	ld.shared.v4.f32 	{%f197, %f198, %f199, %f200}, [%r113+48];
	setp.gt.f32 	%p27, %f197, %f196;
	selp.f32 	%f201, %f197, %f196, %p27;
	setp.gt.f32 	%p28, %f198, %f201;
	selp.f32 	%f202, %f198, %f201, %p28;
	setp.gt.f32 	%p29, %f199, %f202;
	selp.f32 	%f203, %f199, %f202, %p29;
	setp.gt.f32 	%p30, %f200, %f203;
	selp.f32 	%f204, %f200, %f203, %p30;
	ld.shared.v4.f32 	{%f205, %f206, %f207, %f208}, [%r113+64];
	setp.gt.f32 	%p31, %f205, %f204;
	selp.f32 	%f209, %f205, %f204, %p31;
	setp.gt.f32 	%p32, %f206, %f209;
	selp.f32 	%f210, %f206, %f209, %p32;
	setp.gt.f32 	%p33, %f207, %f210;
	selp.f32 	%f211, %f207, %f210, %p33;
	setp.gt.f32 	%p34, %f208, %f211;
	selp.f32 	%f212, %f208, %f211, %p34;
	ld.shared.v4.f32 	{%f213, %f214, %f215, %f216}, [%r113+80];
	setp.gt.f32 	%p35, %f213, %f212;
	selp.f32 	%f217, %f213, %f212, %p35;
	setp.gt.f32 	%p36, %f214, %f217;
	selp.f32 	%f218, %f214, %f217, %p36;
	setp.gt.f32 	%p37, %f215, %f218;
	selp.f32 	%f219, %f215, %f218, %p37;
	setp.gt.f32 	%p38, %f216, %f219;
	selp.f32 	%f220, %f216, %f219, %p38;
	ld.shared.v4.f32 	{%f221, %f222, %f223, %f224}, [%r113+96];
	setp.gt.f32 	%p39, %f221, %f220;
	selp.f32 	%f225, %f221, %f220, %p39;
	setp.gt.f32 	%p40, %f222, %f225;
	selp.f32 	%f226, %f222, %f225, %p40;
	setp.gt.f32 	%p41, %f223, %f226;
	selp.f32 	%f227, %f223, %f226, %p41;
	setp.gt.f32 	%p42, %f224, %f227;
	selp.f32 	%f228, %f224, %f227, %p42;
	ld.shared.v4.f32 	{%f229, %f230, %f231, %f232}, [%r113+112];
	setp.gt.f32 	%p43, %f229, %f228;
	selp.f32 	%f233, %f229, %f228, %p43;
	setp.gt.f32 	%p44, %f230, %f233;
	selp.f32 	%f234, %f230, %f233, %p44;
	setp.gt.f32 	%p45, %f231, %f234;
	selp.f32 	%f235, %f231, %f234, %p45;
	setp.gt.f32 	%p46, %f232, %f235;
	selp.f32 	%f236, %f232, %f235, %p46;
	ld.shared.f32 	%f237, [%r27+4096];
	sub.f32 	%f238, %f237, %f236;
	mul.f32 	%f239, %f238, 0f3FB8AA3B;
	ex2.approx.f32 	%f240, %f239;
	st.shared.f32 	[%r27+4096], %f240;
	ld.shared.v4.f32 	{%f6, %f7, %f8, %f9}, [%r30+4096];
	add.f32 	%f241, %f6, 0f00000000;
	add.f32 	%f242, %f241, %f7;
	add.f32 	%f243, %f242, %f8;
	add.f32 	%f244, %f243, %f9;
	ld.shared.v4.f32 	{%f10, %f11, %f12, %f13}, [%r113+16];
	add.f32 	%f245, %f244, %f10;
	add.f32 	%f246, %f245, %f11;
	add.f32 	%f247, %f246, %f12;
	add.f32 	%f248, %f247, %f13;
	ld.shared.v4.f32 	{%f14, %f15, %f16, %f17}, [%r113+32];
	add.f32 	%f249, %f248, %f14;
	add.f32 	%f250, %f249, %f15;
	add.f32 	%f251, %f250, %f16;
	add.f32 	%f252, %f251, %f17;
	ld.shared.v4.f32 	{%f18, %f19, %f20, %f21}, [%r113+48];
	add.f32 	%f253, %f252, %f18;
	add.f32 	%f254, %f253, %f19;
	add.f32 	%f255, %f254, %f20;
	add.f32 	%f256, %f255, %f21;
	ld.shared.v4.f32 	{%f22, %f23, %f24, %f25}, [%r113+64];
	add.f32 	%f257, %f256, %f22;
	add.f32 	%f258, %f257, %f23;
	add.f32 	%f259, %f258, %f24;
	add.f32 	%f260, %f259, %f25;
	ld.shared.v4.f32 	{%f26, %f27, %f28, %f29}, [%r113+80];
	add.f32 	%f261, %f260, %f26;
	add.f32 	%f262, %f261, %f27;
	add.f32 	%f263, %f262, %f28;
	add.f32 	%f264, %f263, %f29;
	ld.shared.v4.f32 	{%f30, %f31, %f32, %f33}, [%r113+96];
	add.f32 	%f265, %f264, %f30;
	add.f32 	%f266, %f265, %f31;
	add.f32 	%f267, %f266, %f32;
	add.f32 	%f268, %f267, %f33;
	ld.shared.v4.f32 	{%f34, %f35, %f36, %f37}, [%r113+112];
	add.f32 	%f269, %f268, %f34;
	add.f32 	%f270, %f269, %f35;
	add.f32 	%f271, %f270, %f36;
	add.f32 	%f272, %f271, %f37;
	ld.shared.f32 	%f273, [%r11+4224];
	ld.shared.f32 	%f274, [%r11+4096];
	max.f32 	%f38, %f273, %f236;
	sub.f32 	%f275, %f273, %f38;
	mul.f32 	%f276, %f275, 0f3FB8AA3B;
	ex2.approx.f32 	%f277, %f276;
	mul.f32 	%f39, %f274, %f277;
	sub.f32 	%f278, %f236, %f38;
	mul.f32 	%f279, %f278, 0f3FB8AA3B;
	ex2.approx.f32 	%f40, %f279;
	fma.rn.f32 	%f41, %f272, %f40, %f39;
	@%p14 bra 	$L__BB0_24;
	rcp.rn.f32 	%f42, %f41;
	mov.b32 	%r163, 0;
$L__BB0_23:
	shl.b32 	%r115, %r163, 5;
	add.s32 	%r116, %r115, %r2;
	shl.b32 	%r117, %r116, 2;
	add.s32 	%r118, %r9, %r117;
	ld.shared.f32 	%f280, [%r118+4096];
	fma.rn.f32 	%f281, %f6, %f280, 0f00000000;
	shl.b32 	%r119, %r50, 2;
	add.s32 	%r120, %r118, %r119;
	ld.shared.f32 	%f282, [%r120+4096];
	fma.rn.f32 	%f283, %f7, %f282, %f281;
	add.s32 	%r121, %r120, %r119;
	ld.shared.f32 	%f284, [%r121+4096];
	fma.rn.f32 	%f285, %f8, %f284, %f283;
	add.s32 	%r122, %r121, %r119;
	ld.shared.f32 	%f286, [%r122+4096];
	fma.rn.f32 	%f287, %f9, %f286, %f285;
	add.s32 	%r123, %r122, %r119;
	ld.shared.f32 	%f288, [%r123+4096];
	fma.rn.f32 	%f289, %f10, %f288, %f287;
	add.s32 	%r124, %r123, %r119;
	ld.shared.f32 	%f290, [%r124+4096];
	fma.rn.f32 	%f291, %f11, %f290, %f289;
	add.s32 	%r125, %r124, %r119;
	ld.shared.f32 	%f292, [%r125+4096];
	fma.rn.f32 	%f293, %f12, %f292, %f291;
	add.s32 	%r126, %r125, %r119;
	ld.shared.f32 	%f294, [%r126+4096];
	fma.rn.f32 	%f295, %f13, %f294, %f293;
	add.s32 	%r127, %r126, %r119;
	ld.shared.f32 	%f296, [%r127+4096];
	fma.rn.f32 	%f297, %f14, %f296, %f295;
	add.s32 	%r128, %r127, %r119;
	ld.shared.f32 	%f298, [%r128+4096];
	fma.rn.f32 	%f299, %f15, %f298, %f297;
	add.s32 	%r129, %r128, %r119;
	ld.shared.f32 	%f300, [%r129+4096];
	fma.rn.f32 	%f301, %f16, %f300, %f299;
	add.s32 	%r130, %r129, %r119;
	ld.shared.f32 	%f302, [%r130+4096];
	fma.rn.f32 	%f303, %f17, %f302, %f301;
	add.s32 	%r131, %r130, %r119;
	ld.shared.f32 	%f304, [%r131+4096];
	fma.rn.f32 	%f305, %f18, %f304, %f303;
	add.s32 	%r132, %r131, %r119;
	ld.shared.f32 	%f306, [%r132+4096];
	fma.rn.f32 	%f307, %f19, %f306, %f305;
	add.s32 	%r133, %r132, %r119;
	ld.shared.f32 	%f308, [%r133+4096];
	fma.rn.f32 	%f309, %f20, %f308, %f307;
	add.s32 	%r134, %r133, %r119;
	ld.shared.f32 	%f310, [%r134+4096];
	fma.rn.f32 	%f311, %f21, %f310, %f309;
	add.s32 	%r135, %r134, %r119;
	ld.shared.f32 	%f312, [%r135+4096];
	fma.rn.f32 	%f313, %f22, %f312, %f311;
	add.s32 	%r136, %r135, %r119;
	ld.shared.f32 	%f314, [%r136+4096];
	fma.rn.f32 	%f315, %f23, %f314, %f313;
	add.s32 	%r137, %r136, %r119;
	ld.shared.f32 	%f316, [%r137+4096];
	fma.rn.f32 	%f317, %f24, %f316, %f315;
	add.s32 	%r138, %r137, %r119;
	ld.shared.f32 	%f318, [%r138+4096];
	fma.rn.f32 	%f319, %f25, %f318, %f317;
	add.s32 	%r139, %r138, %r119;
	ld.shared.f32 	%f320, [%r139+4096];
	fma.rn.f32 	%f321, %f26, %f320, %f319;
	add.s32 	%r140, %r139, %r119;
	ld.shared.f32 	%f322, [%r140+4096];
	fma.rn.f32 	%f323, %f27, %f322, %f321;
	add.s32 	%r141, %r140, %r119;
	ld.shared.f32 	%f324, [%r141+4096];
	fma.rn.f32 	%f325, %f28, %f324, %f323;
	add.s32 	%r142, %r141, %r119;
	ld.shared.f32 	%f326, [%r142+4096];
	fma.rn.f32 	%f327, %f29, %f326, %f325;
	add.s32 	%r143, %r142, %r119;
	ld.shared.f32 	%f328, [%r143+4096];
	fma.rn.f32 	%f329, %f30, %f328, %f327;
	add.s32 	%r144, %r143, %r119;
	ld.shared.f32 	%f330, [%r144+4096];
	fma.rn.f32 	%f331, %f31, %f330, %f329;
	add.s32 	%r145, %r144, %r119;
	ld.shared.f32 	%f332, [%r145+4096];
	fma.rn.f32 	%f333, %f32, %f332, %f331;
	add.s32 	%r146, %r145, %r119;
	ld.shared.f32 	%f334, [%r146+4096];
	fma.rn.f32 	%f335, %f33, %f334, %f333;
	add.s32 	%r147, %r146, %r119;
	ld.shared.f32 	%f336, [%r147+4096];
	fma.rn.f32 	%f337, %f34, %f336, %f335;
	add.s32 	%r148, %r147, %r119;
	ld.shared.f32 	%f338, [%r148+4096];
	fma.rn.f32 	%f339, %f35, %f338, %f337;
	add.s32 	%r149, %r148, %r119;
	ld.shared.f32 	%f340, [%r149+4096];
	fma.rn.f32 	%f341, %f36, %f340, %f339;
	add.s32 	%r150, %r149, %r119;
	ld.shared.f32 	%f342, [%r150+4096];
	fma.rn.f32 	%f343, %f37, %f342, %f341;
	add.s32 	%r151, %r29, %r115;
	mul.wide.s32 	%rd20, %r151, 4;
	add.s64 	%rd21, %rd2, %rd20;
	ld.global.f32 	%f344, [%rd21];
	mul.f32 	%f345, %f39, %f344;
	fma.rn.f32 	%f346, %f40, %f343, %f345;
	mul.f32 	%f347, %f42, %f346;
	st.global.f32 	[%rd21], %f347;
	add.s32 	%r163, %r163, 1;
	setp.ne.s32 	%p47, %r163, %r7;
	@%p47 bra 	$L__BB0_23;
$L__BB0_24:
	setp.ne.s32 	%p48, %r2, 0;
	@%p48 bra 	$L__BB0_26;
	st.shared.f32 	[%r11+4224], %f38;
	st.shared.f32 	[%r11+4096], %f41;
$L__BB0_26:
	add.s32 	%r158, %r158, 1;
	setp.ne.s32 	%p49, %r158, %r51;
	@%p49 bra 	$L__BB0_17;
$L__BB0_27:
	ret;

}


// ===== COMPILED SASS (sm_100) =====

	.target	sm_100

	.elftype	@"ET_EXEC"


//--------------------- .note.nv.tkinfo           --------------------------
	.section	.note.nv.tkinfo,"",@"SHT_NOTE"
	.sectionflags	@"SHF_NOTE_NV_TKINFO"
	.tkinfo
        /*0018*/ 	.word	0x00000002
        /*0030*/ 	.string	""
        /*0030*/ 	.string	"ptxas"
        /*0030*/ 	.string	"Cuda compilation tools, release 13.0, V13.0.88"
        /*0030*/ 	.string	"Build cuda_13.0.r13.0/compiler.36424714_0"
        /*0030*/ 	.string	"-arch sm_100 -m 64 "



//--------------------- .note.nv.cuinfo           --------------------------
	.section	.note.nv.cuinfo,"",@"SHT_NOTE"
	.sectionflags	@"SHF_NOTE_NV_CUINFO"
        /*0018*/ 	.short	0x0002
        /*001a*/ 	.short	0x0064
        /*001c*/ 	.short	0x0082
	.zero		2


//--------------------- .nv.info                  --------------------------
	.section	.nv.info,"",@"SHT_CUDA_INFO"
	.align	4


	//----- nvinfo : EIATTR_REGCOUNT
	.align		4
        /*0000*/ 	.byte	0x04, 0x2f
        /*0002*/ 	.short	(.L_1 - .L_0)
	.align		4
.L_0:
        /*0004*/ 	.word	index@(_Z14forward_kernelPfS_S_S_iiiif)
        /*0008*/ 	.word	0x00000040


	//----- nvinfo : EIATTR_FRAME_SIZE
	.align		4
.L_1:
        /*000c*/ 	.byte	0x04, 0x11
        /*000e*/ 	.short	(.L_3 - .L_2)
	.align		4
.L_2:
        /*0010*/ 	.word	index@($__internal_0_$__cuda_sm20_rcp_rn_f32_slowpath)
        /*0014*/ 	.word	0x00000000


	//----- nvinfo : EIATTR_FRAME_SIZE
	.align		4
.L_3:
        /*0018*/ 	.byte	0x04, 0x11
        /*001a*/ 	.short	(.L_5 - .L_4)
	.align		4
.L_4:
        /*001c*/ 	.word	index@(_Z14forward_kernelPfS_S_S_iiiif)
        /*0020*/ 	.word	0x00000000


	//----- nvinfo : EIATTR_MIN_STACK_SIZE
	.align		4
.L_5:
        /*0024*/ 	.byte	0x04, 0x12
        /*0026*/ 	.short	(.L_7 - .L_6)
	.align		4
.L_6:
        /*0028*/ 	.word	index@(_Z14forward_kernelPfS_S_S_iiiif)
        /*002c*/ 	.word	0x00000000
.L_7:


//--------------------- .nv.compat                --------------------------
	.section	.nv.compat,"",@"SHT_CUDA_COMPAT_INFO"
	.align	4
        /*0000*/ 	.byte	0x02, 0x09, 0x00, 0x00, 0x02, 0x02, 0x01, 0x00, 0x02, 0x05, 0x05, 0x00, 0x03, 0x07, 0x01, 0x01
        /*0010*/ 	.byte	0x02, 0x03, 0x00, 0x00, 0x02, 0x06, 0x01, 0x00, 0x04, 0x0b, 0x08, 0x00, 0x01, 0x00, 0x00, 0x00
        /*0020*/ 	.byte	0x00, 0x00, 0x00, 0x00


//--------------------- .nv.info._Z14forward_kernelPfS_S_S_iiiif --------------------------
	.section	.nv.info._Z14forward_kernelPfS_S_S_iiiif,"",@"SHT_CUDA_INFO"
	.sectionflags	@""
	.align	4


	//----- nvinfo : EIATTR_CUDA_API_VERSION
	.align		4
        /*0000*/ 	.byte	0x04, 0x37
        /*0002*/ 	.short	(.L_9 - .L_8)
.L_8:
        /*0004*/ 	.word	0x00000082


	//----- nvinfo : EIATTR_KPARAM_INFO
	.align		4
.L_9:
        /*0008*/ 	.byte	0x04, 0x17
        /*000a*/ 	.short	(.L_11 - .L_10)
.L_10:
        /*000c*/ 	.word	0x00000000
        /*0010*/ 	.short	0x0008
        /*0012*/ 	.short	0x0030
        /*0014*/ 	.byte	0x00, 0xf0, 0x11, 0x00


	//----- nvinfo : EIATTR_KPARAM_INFO
	.align		4
.L_11:
        /*0018*/ 	.byte	0x04, 0x17
        /*001a*/ 	.short	(.L_13 - .L_12)
.L_12:
        /*001c*/ 	.word	0x00000000
        /*0020*/ 	.short	0x0007
        /*0022*/ 	.short	0x002c
        /*0024*/ 	.byte	0x00, 0xf0, 0x11, 0x00


	//----- nvinfo : EIATTR_KPARAM_INFO
	.align		4
.L_13:
        /*0028*/ 	.byte	0x04, 0x17
        /*002a*/ 	.short	(.L_15 - .L_14)
.L_14:
        /*002c*/ 	.word	0x00000000
        /*0030*/ 	.short	0x0006
        /*0032*/ 	.short	0x0028
        /*0034*/ 	.byte	0x00, 0xf0, 0x11, 0x00


	//----- nvinfo : EIATTR_KPARAM_INFO
	.align		4
.L_15:
        /*0038*/ 	.byte	0x04, 0x17
        /*003a*/ 	.short	(.L_17 - .L_16)
.L_16:
        /*003c*/ 	.word	0x00000000
        /*0040*/ 	.short	0x0005
        /*0042*/ 	.short	0x0024
        /*0044*/ 	.byte	0x00, 0xf0, 0x11, 0x00


	//----- nvinfo : EIATTR_KPARAM_INFO
	.align		4
.L_17:
        /*0048*/ 	.byte	0x04, 0x17
        /*004a*/ 	.short	(.L_19 - .L_18)
.L_18:
        /*004c*/ 	.word	0x00000000
        /*0050*/ 	.short	0x0004
        /*0052*/ 	.short	0x0020
        /*0054*/ 	.byte	0x00, 0xf0, 0x11, 0x00


	//----- nvinfo : EIATTR_KPARAM_INFO
	.align		4
.L_19:
        /*0058*/ 	.byte	0x04, 0x17
        /*005a*/ 	.short	(.L_21 - .L_20)
.L_20:
        /*005c*/ 	.word	0x00000000
        /*0060*/ 	.short	0x0003
        /*0062*/ 	.short	0x0018
        /*0064*/ 	.byte	0x00, 0xf5, 0x21, 0x00


	//----- nvinfo : EIATTR_KPARAM_INFO
	.align		4
.L_21:
        /*0068*/ 	.byte	0x04, 0x17
        /*006a*/ 	.short	(.L_23 - .L_22)
.L_22:
        /*006c*/ 	.word	0x00000000
        /*0070*/ 	.short	0x0002
        /*0072*/ 	.short	0x0010
        /*0074*/ 	.byte	0x00, 0xf5, 0x21, 0x00


	//----- nvinfo : EIATTR_KPARAM_INFO
	.align		4
.L_23:
        /*0078*/ 	.byte	0x04, 0x17
        /*007a*/ 	.short	(.L_25 - .L_24)
.L_24:
        /*007c*/ 	.word	0x00000000
        /*0080*/ 	.short	0x0001
        /*0082*/ 	.short	0x0008
        /*0084*/ 	.byte	0x00, 0xf5, 0x21, 0x00


	//----- nvinfo : EIATTR_KPARAM_INFO
	.align		4
.L_25:
        /*0088*/ 	.byte	0x04, 0x17
        /*008a*/ 	.short	(.L_27 - .L_26)
.L_26:
        /*008c*/ 	.word	0x00000000
        /*0090*/ 	.short	0x0000
        /*0092*/ 	.short	0x0000
        /*0094*/ 	.byte	0x00, 0xf5, 0x21, 0x00


	//----- nvinfo : EIATTR_SPARSE_MMA_MASK
	.align		4
.L_27:
        /*0098*/ 	.byte	0x03, 0x50
        /*009a*/ 	.short	0x0000


	//----- nvinfo : EIATTR_MAXREG_COUNT
	.align		4
        /*009c*/ 	.byte	0x03, 0x1b
        /*009e*/ 	.short	0x00ff


	//----- nvinfo : EIATTR_NUM_BARRIERS
	.align		4
        /*00a0*/ 	.byte	0x02, 0x4c
        /*00a2*/ 	.byte	0x01
	.zero		1


	//----- nvinfo : EIATTR_MERCURY_ISA_VERSION
	.align		4
        /*00a4*/ 	.byte	0x03, 0x5f
        /*00a6*/ 	.short	0x0101


	//----- nvinfo : EIATTR_VRC_CTA_INIT_COUNT
	.align		4
        /*00a8*/ 	.byte	0x02, 0x4a
	.zero		1
	.zero		1


	//----- nvinfo : EIATTR_EXIT_INSTR_OFFSETS
	.align		4
        /*00ac*/ 	.byte	0x04, 0x1c
        /*00ae*/ 	.short	(.L_29 - .L_28)


	//   ....[0]....
.L_28:
        /*00b0*/ 	.word	0x000008d0


	//   ....[1]....
        /*00b4*/ 	.word	0x00002190


	//----- nvinfo : EIATTR_CRS_STACK_SIZE
	.align		4
.L_29:
        /*00b8*/ 	.byte	0x04, 0x1e
        /*00ba*/ 	.short	(.L_31 - .L_30)
.L_30:
        /*00bc*/ 	.word	0x00000000


	//----- nvinfo : EIATTR_CBANK_PARAM_SIZE
	.align		4
.L_31:
        /*00c0*/ 	.byte	0x03, 0x19
        /*00c2*/ 	.short	0x0034


	//----- nvinfo : EIATTR_PARAM_CBANK
	.align		4
        /*00c4*/ 	.byte	0x04, 0x0a
        /*00c6*/ 	.short	(.L_33 - .L_32)
	.align		4
.L_32:
        /*00c8*/ 	.word	index@(.nv.constant0._Z14forward_kernelPfS_S_S_iiiif)
        /*00cc*/ 	.short	0x0380
        /*00ce*/ 	.short	0x0034


	//----- nvinfo : EIATTR_SW_WAR
	.align		4
.L_33:
        /*00d0*/ 	.byte	0x04, 0x36
        /*00d2*/ 	.short	(.L_35 - .L_34)
.L_34:
        /*00d4*/ 	.word	0x00000008
.L_35:


//--------------------- .nv.callgraph             --------------------------
	.section	.nv.callgraph,"",@"SHT_CUDA_CALLGRAPH"
	.align	4
	.sectionentsize	8
	.align		4
        /*0000*/ 	.word	0x00000000
	.align		4
        /*0004*/ 	.word	0xffffffff
	.align		4
        /*0008*/ 	.word	0x00000000
	.align		4
        /*000c*/ 	.word	0xfffffffe
	.align		4
        /*0010*/ 	.word	0x00000000
	.align		4
        /*0014*/ 	.word	0xfffffffd
	.align		4
        /*0018*/ 	.word	0x00000000
	.align		4
        /*001c*/ 	.word	0xfffffffc


//--------------------- .text._Z14forward_kernelPfS_S_S_iiiif --------------------------
	.section	.text._Z14forward_kernelPfS_S_S_iiiif,"ax",@progbits
	.align	128
        .global         _Z14forward_kernelPfS_S_S_iiiif
        .type           _Z14forward_kernelPfS_S_S_iiiif,@function
        .size           _Z14forward_kernelPfS_S_S_iiiif,(.L_x_19 - _Z14forward_kernelPfS_S_S_iiiif)
        .other          _Z14forward_kernelPfS_S_S_iiiif,@"STO_CUDA_ENTRY STV_DEFAULT"
_Z14forward_kernelPfS_S_S_iiiif:
.text._Z14forward_kernelPfS_S_S_iiiif:
[----:B------:R-:W-:Y:S01]  /*0000*/  LDC R1, c[0x0][0x37c] ;  /* 0x0000df00ff017b82 */ /* 0x000fe20000000800 */
[----:B------:R-:W0:Y:S07]  /*0010*/  S2R R3, SR_TID.X ;  /* 0x0000000000037919 */ /* 0x000e2e0000002100 */
[----:B------:R-:W1:Y:S01]  /*0020*/  S2UR UR6, SR_CgaCtaId ;  /* 0x00000000000679c3 */ /* 0x000e620000008800 */
[----:B------:R-:W2:Y:S01]  /*0030*/  LDCU.64 UR8, c[0x0][0x3a0] ;  /* 0x00007400ff0877ac */ /* 0x000ea20008000a00 */
[----:B------:R-:W3:Y:S01]  /*0040*/  S2R R40, SR_TID.Y ;  /* 0x0000000000287919 */ /* 0x000ee20000002200 */
[----:B------:R-:W-:Y:S01]  /*0050*/  UMOV UR4, 0x400 ;  /* 0x0000040000047882 */ /* 0x000fe20000000000 */
[----:B------:R-:W4:Y:S04]  /*0060*/  LDCU.64 UR14, c[0x0][0x358] ;  /* 0x00006b00ff0e77ac */ /* 0x000f280008000a00 */
[----:B------:R-:W5:Y:S08]  /*0070*/  S2UR UR5, SR_CTAID.X ;  /* 0x00000000000579c3 */ /* 0x000f700000002500 */
[----:B------:R-:W4:Y:S01]  /*0080*/  S2UR UR13, SR_CTAID.Y ;  /* 0x00000000000d79c3 */ /* 0x000f220000002600 */
[----:B--2---:R-:W-:-:S02]  /*0090*/  USHF.L.U32 UR10, UR9, 0x7, URZ ;  /* 0x00000007090a7899 */ /* 0x004fc400080006ff */
[----:B------:R-:W-:Y:S02]  /*00a0*/  UISETP.GE.AND UP0, UPT, UR9, 0x20, UPT ;  /* 0x000000200900788c */ /* 0x000fe4000bf06270 */
[----:B------:R-:W-:Y:S02]  /*00b0*/  USHF.L.U32 UR16, UR9, 0x5, URZ ;  /* 0x0000000509107899 */ /* 0x000fe400080006ff */
[----:B-1----:R-:W-:Y:S02]  /*00c0*/  ULEA UR6, UR6, UR4, 0x18 ;  /* 0x0000000406067291 */ /* 0x002fe4000f8ec0ff */
[----:B------:R-:W-:Y:S02]  /*00d0*/  USHF.R.S32.HI UR4, URZ, 0x1f, UR9 ;  /* 0x0000001fff047899 */ /* 0x000fe40008011409 */
[----:B------:R-:W-:Y:S01]  /*00e0*/  UIADD3 UR11, UPT, UPT, UR10, UR6, URZ ;  /* 0x000000060a0b7290 */ /* 0x000fe2000fffe0ff */
[----:B0-----:R-:W-:Y:S01]  /*00f0*/  ISETP.NE.AND P0, PT, R3, RZ, PT ;  /* 0x000000ff0300720c */ /* 0x001fe20003f05270 */
[----:B------:R-:W-:-:S02]  /*0100*/  ULEA.HI UR4, UR4, UR9, URZ, 0x5 ;  /* 0x0000000904047291 */ /* 0x000fc4000f8f28ff */
[----:B------:R-:W-:Y:S02]  /*0110*/  UIADD3 UR12, UPT, UPT, UR10, UR11, URZ ;  /* 0x0000000b0a0c7290 */ /* 0x000fe4000fffe0ff */
[----:B-----5:R-:W-:Y:S02]  /*0120*/  UIMAD UR5, UR5, UR8, URZ ;  /* 0x00000008050572a4 */ /* 0x020fe4000f8e02ff */
[----:B------:R-:W-:Y:S02]  /*0130*/  USHF.R.S32.HI UR7, URZ, 0x5, UR4 ;  /* 0x00000005ff077899 */ /* 0x000fe40008011404 */
[----:B---3--:R-:W-:-:S04]  /*0140*/  LEA R36, R40, UR12, 0x2 ;  /* 0x0000000c28247c11 */ /* 0x008fc8000f8e10ff */
[----:B------:R-:W-:Y:S01]  /*0150*/  @!P0 MOV R5, 0x800000 ;  /* 0x0080000000058802 */ /* 0x000fe20000000f00 */
[----:B------:R0:W-:Y:S04]  /*0160*/  @!P0 STS [R36+0x2000], RZ ;  /* 0x002000ff24008388 */ /* 0x0001e80000000800 */
[----:B------:R0:W-:Y:S01]  /*0170*/  @!P0 STS [R36+0x2080], R5 ;  /* 0x0020800524008388 */ /* 0x0001e20000000800 */
[----:B----4-:R-:W-:Y:S05]  /*0180*/  BRA.U !UP0, `(.L_x_0) ;  /* 0x0000000508c87547 */ /* 0x010fea000b800000 */
[----:B------:R-:W-:Y:S01]  /*0190*/  UIADD3 UR4, UPT, UPT, UR7, -0x1, URZ ;  /* 0xffffffff07047890 */ /* 0x000fe2000fffe0ff */
[----:B------:R-:W-:Y:S01]  /*01a0*/  MOV R0, UR9 ;  /* 0x0000000900007c02 */ /* 0x000fe20008000f00 */
[----:B------:R-:W-:Y:S01]  /*01b0*/  IMAD.U32 R7, RZ, RZ, UR16 ;  /* 0x00000010ff077e24 */ /* 0x000fe2000f8e00ff */
[----:B------:R-:W-:Y:S01]  /*01c0*/  ULOP3.LUT UR8, UR7, 0xf, URZ, 0xc0, !UPT ;  /* 0x0000000f07087892 */ /* 0x000fe2000f8ec0ff */
[--C-:B------:R-:W-:Y:S01]  /*01d0*/  IMAD R2, R40, UR9, R3.reuse ;  /* 0x0000000928027c24 */ /* 0x100fe2000f8e0203 */
[----:B------:R-:W-:Y:S01]  /*01e0*/  UISETP.GE.U32.AND UP0, UPT, UR4, 0xf, UPT ;  /* 0x0000000f0400788c */ /* 0x000fe2000bf06070 */
[----:B0-----:R-:W-:Y:S01]  /*01f0*/  IMAD R5, R0, UR5, R3 ;  /* 0x0000000500057c24 */ /* 0x001fe2000f8e0203 */
[----:B------:R-:W-:-:S03]  /*0200*/  UISETP.NE.AND UP1, UPT, UR8, URZ, UPT ;  /* 0x000000ff0800728c */ /* 0x000fc6000bf25270 */
[----:B------:R-:W-:Y:S02]  /*0210*/  IMAD R0, R40, UR9, R5 ;  /* 0x0000000928007c24 */ /* 0x000fe4000f8e0205 */
[----:B------:R-:W-:Y:S02]  /*0220*/  HFMA2 R5, -RZ, RZ, 0, 0 ;  /* 0x00000000ff057431 */ /* 0x000fe400000001ff */
[----:B------:R-:W-:Y:S01]  /*0230*/  IMAD R0, R7, UR13, R0 ;  /* 0x0000000d07007c24 */ /* 0x000fe2000f8e0200 */
[----:B------:R-:W-:Y:S06]  /*0240*/  BRA.U !UP0, `(.L_x_1) ;  /* 0x0000000108ac7547 */ /* 0x000fec000b800000 */
[----:B------:R-:W-:Y:S01]  /*0250*/  ULOP3.LUT UR4, UR7, 0x3fffff0, URZ, 0xc0, !UPT ;  /* 0x03fffff007047892 */ /* 0x000fe2000f8ec0ff */
[----:B------:R-:W-:-:S05]  /*0260*/  MOV R9, RZ ;  /* 0x000000ff00097202 */ /* 0x000fca0000000f00 */
[----:B------:R-:W-:-:S07]  /*0270*/  IMAD.U32 R5, RZ, RZ, UR4 ;  /* 0x00000004ff057e24 */ /* 0x000fce000f8e00ff */
.L_x_2:
[----:B0-----:R-:W0:Y:S01]  /*0280*/  LDC.64 R6, c[0x0][0x388] ;  /* 0x0000e200ff067b82 */ /* 0x001e220000000a00 */
[----:B------:R-:W-:-:S05]  /*0290*/  LEA R11, R9, R0, 0x5 ;  /* 0x00000000090b7211 */ /* 0x000fca00078e28ff */
[----:B0-----:R-:W-:-:S05]  /*02a0*/  IMAD.WIDE R6, R11, 0x4, R6 ;  /* 0x000000040b067825 */ /* 0x001fca00078e0206 */
[----:B------:R-:W2:Y:S04]  /*02b0*/  LDG.E R4, desc[UR14][R6.64] ;  /* 0x0000000e06047981 */ /* 0x000ea8000c1e1900 */
[----:B------:R-:W3:Y:S04]  /*02c0*/  LDG.E R10, desc[UR14][R6.64+0x80] ;  /* 0x0000800e060a7981 */ /* 0x000ee8000c1e1900 */
[----:B------:R-:W4:Y:S04]  /*02d0*/  LDG.E R12, desc[UR14][R6.64+0x100] ;  /* 0x0001000e060c7981 */ /* 0x000f28000c1e1900 */
[----:B------:R-:W5:Y:S04]  /*02e0*/  LDG.E R14, desc[UR14][R6.64+0x180] ;  /* 0x0001800e060e7981 */ /* 0x000f68000c1e1900 */
        /* <DEDUP_REMOVED lines=11> */
[----:B------:R-:W5:Y:S01]  /*03a0*/  LDG.E R42, desc[UR14][R6.64+0x780] ;  /* 0x0007800e062a7981 */ /* 0x000f62000c1e1900 */
[C---:B------:R-:W-:Y:S01]  /*03b0*/  LEA R8, R9.reuse, R2, 0x5 ;  /* 0x0000000209087211 */ /* 0x040fe200078e28ff */
[----:B------:R-:W-:-:S03]  /*03c0*/  VIADD R9, R9, 0x10 ;  /* 0x0000001009097836 */ /* 0x000fc60000000000 */
[----:B------:R-:W-:Y:S02]  /*03d0*/  LEA R11, R8, UR6, 0x2 ;  /* 0x00000006080b7c11 */ /* 0x000fe4000f8e10ff */
[----:B------:R-:W-:-:S03]  /*03e0*/  ISETP.NE.AND P0, PT, R9, R5, PT ;  /* 0x000000050900720c */ /* 0x000fc60003f05270 */
[----:B--2---:R0:W-:Y:S04]  /*03f0*/  STS [R11], R4 ;  /* 0x000000040b007388 */ /* 0x0041e80000000800 */
[----:B---3--:R0:W-:Y:S04]  /*0400*/  STS [R11+0x80], R10 ;  /* 0x0000800a0b007388 */ /* 0x0081e80000000800 */
[----:B----4-:R0:W-:Y:S04]  /*0410*/  STS [R11+0x100], R12 ;  /* 0x0001000c0b007388 */ /* 0x0101e80000000800 */
[----:B-----5:R0:W-:Y:S04]  /*0420*/  STS [R11+0x180], R14 ;  /* 0x0001800e0b007388 */ /* 0x0201e80000000800 */
[----:B------:R0:W-:Y:S04]  /*0430*/  STS [R11+0x200], R16 ;  /* 0x000200100b007388 */ /* 0x0001e80000000800 */
        /* <DEDUP_REMOVED lines=10> */
[----:B------:R0:W-:Y:S01]  /*04e0*/  STS [R11+0x780], R42 ;  /* 0x0007802a0b007388 */ /* 0x0001e20000000800 */
[----:B------:R-:W-:Y:S05]  /*04f0*/  @P0 BRA `(.L_x_2) ;  /* 0xfffffffc00600947 */ /* 0x000fea000383ffff */
.L_x_1:
[----:B------:R-:W-:Y:S05]  /*0500*/  BRA.U !UP1, `(.L_x_0) ;  /* 0x0000000109e87547 */ /* 0x000fea000b800000 */
[----:B------:R-:W-:Y:S02]  /*0510*/  UISETP.GE.U32.AND UP0, UPT, UR8, 0x8, UPT ;  /* 0x000000080800788c */ /* 0x000fe4000bf06070 */
[----:B------:R-:W-:-:S04]  /*0520*/  ULOP3.LUT UR4, UR7, 0x7, URZ, 0xc0, !UPT ;  /* 0x0000000707047892 */ /* 0x000fc8000f8ec0ff */
[----:B------:R-:W-:-:S03]  /*0530*/  UISETP.NE.AND UP1, UPT, UR4, URZ, UPT ;  /* 0x000000ff0400728c */ /* 0x000fc6000bf25270 */
[----:B------:R-:W-:Y:S08]  /*0540*/  BRA.U !UP0, `(.L_x_3) ;  /* 0x0000000108587547 */ /* 0x000ff0000b800000 */
[----:B------:R-:W1:Y:S01]  /*0550*/  LDC.64 R6, c[0x0][0x388] ;  /* 0x0000e200ff067b82 */ /* 0x000e620000000a00 */
[----:B------:R-:W-:-:S05]  /*0560*/  LEA R9, R5, R0, 0x5 ;  /* 0x0000000005097211 */ /* 0x000fca00078e28ff */
[----:B-1----:R-:W-:-:S05]  /*0570*/  IMAD.WIDE R6, R9, 0x4, R6 ;  /* 0x0000000409067825 */ /* 0x002fca00078e0206 */
[----:B0-----:R-:W2:Y:S04]  /*0580*/  LDG.E R4, desc[UR14][R6.64] ;  /* 0x0000000e06047981 */ /* 0x001ea8000c1e1900 */
[----:B------:R-:W3:Y:S04]  /*0590*/  LDG.E R10, desc[UR14][R6.64+0x80] ;  /* 0x0000800e060a7981 */ /* 0x000ee8000c1e1900 */
[----:B------:R-:W4:Y:S04]  /*05a0*/  LDG.E R12, desc[UR14][R6.64+0x100] ;  /* 0x0001000e060c7981 */ /* 0x000f28000c1e1900 */
[----:B------:R-:W5:Y:S04]  /*05b0*/  LDG.E R14, desc[UR14][R6.64+0x180] ;  /* 0x0001800e060e7981 */ /* 0x000f68000c1e1900 */
[----:B------:R-:W5:Y:S04]  /*05c0*/  LDG.E R16, desc[UR14][R6.64+0x200] ;  /* 0x0002000e06107981 */ /* 0x000f68000c1e1900 */
[----:B------:R-:W5:Y:S04]  /*05d0*/  LDG.E R18, desc[UR14][R6.64+0x280] ;  /* 0x0002800e06127981 */ /* 0x000f68000c1e1900 */
[----:B------:R-:W5:Y:S04]  /*05e0*/  LDG.E R20, desc[UR14][R6.64+0x300] ;  /* 0x0003000e06147981 */ /* 0x000f68000c1e1900 */
[----:B------:R-:W5:Y:S01]  /*05f0*/  LDG.E R22, desc[UR14][R6.64+0x380] ;  /* 0x0003800e06167981 */ /* 0x000f62000c1e1900 */
[C---:B------:R-:W-:Y:S01]  /*0600*/  LEA R8, R5.reuse, R2, 0x5 ;  /* 0x0000000205087211 */ /* 0x040fe200078e28ff */
[----:B------:R-:W-:-:S03]  /*0610*/  VIADD R5, R5, 0x8 ;  /* 0x0000000805057836 */ /* 0x000fc60000000000 */
[----:B------:R-:W-:-:S05]  /*0620*/  LEA R9, R8, UR6, 0x2 ;  /* 0x0000000608097c11 */ /* 0x000fca000f8e10ff */
[----:B--2---:R1:W-:Y:S04]  /*0630*/  STS [R9], R4 ;  /* 0x0000000409007388 */ /* 0x0043e80000000800 */
[----:B---3--:R1:W-:Y:S04]  /*0640*/  STS [R9+0x80], R10 ;  /* 0x0000800a09007388 */ /* 0x0083e80000000800 */
[----:B----4-:R1:W-:Y:S04]  /*0650*/  STS [R9+0x100], R12 ;  /* 0x0001000c09007388 */ /* 0x0103e80000000800 */
[----:B-----5:R1:W-:Y:S04]  /*0660*/  STS [R9+0x180], R14 ;  /* 0x0001800e09007388 */ /* 0x0203e80000000800 */
[----:B------:R1:W-:Y:S04]  /*0670*/  STS [R9+0x200], R16 ;  /* 0x0002001009007388 */ /* 0x0003e80000000800 */
[----:B------:R1:W-:Y:S04]  /*0680*/  STS [R9+0x280], R18 ;  /* 0x0002801209007388 */ /* 0x0003e80000000800 */
[----:B------:R1:W-:Y:S04]  /*0690*/  STS [R9+0x300], R20 ;  /* 0x0003001409007388 */ /* 0x0003e80000000800 */
[----:B------:R1:W-:Y:S02]  /*06a0*/  STS [R9+0x380], R22 ;  /* 0x0003801609007388 */ /* 0x0003e40000000800 */
.L_x_3:
[----:B------:R-:W-:Y:S05]  /*06b0*/  BRA.U !UP1, `(.L_x_0) ;  /* 0x00000001097c7547 */ /* 0x000fea000b800000 */
[----:B------:R-:W-:Y:S02]  /*06c0*/  UISETP.GE.U32.AND UP0, UPT, UR4, 0x4, UPT ;  /* 0x000000040400788c */ /* 0x000fe4000bf06070 */
[----:B------:R-:W-:-:S04]  /*06d0*/  ULOP3.LUT UR8, UR7, 0x3, URZ, 0xc0, !UPT ;  /* 0x0000000307087892 */ /* 0x000fc8000f8ec0ff */
[----:B------:R-:W-:-:S03]  /*06e0*/  UISETP.NE.AND UP1, UPT, UR8, URZ, UPT ;  /* 0x000000ff0800728c */ /* 0x000fc6000bf25270 */
[----:B------:R-:W-:Y:S08]  /*06f0*/  BRA.U !UP0, `(.L_x_4) ;  /* 0x0000000108387547 */ /* 0x000ff0000b800000 */
[----:B------:R-:W2:Y:S01]  /*0700*/  LDC.64 R6, c[0x0][0x388] ;  /* 0x0000e200ff067b82 */ /* 0x000ea20000000a00 */
[----:B-1----:R-:W-:-:S05]  /*0710*/  LEA R9, R5, R0, 0x5 ;  /* 0x0000000005097211 */ /* 0x002fca00078e28ff */
[----:B--2---:R-:W-:-:S05]  /*0720*/  IMAD.WIDE R6, R9, 0x4, R6 ;  /* 0x0000000409067825 */ /* 0x004fca00078e0206 */
[----:B0-----:R-:W2:Y:S04]  /*0730*/  LDG.E R4, desc[UR14][R6.64] ;  /* 0x0000000e06047981 */ /* 0x001ea8000c1e1900 */
[----:B------:R-:W3:Y:S04]  /*0740*/  LDG.E R10, desc[UR14][R6.64+0x80] ;  /* 0x0000800e060a7981 */ /* 0x000ee8000c1e1900 */
[----:B------:R-:W4:Y:S04]  /*0750*/  LDG.E R12, desc[UR14][R6.64+0x100] ;  /* 0x0001000e060c7981 */ /* 0x000f28000c1e1900 */
[----:B------:R-:W5:Y:S01]  /*0760*/  LDG.E R14, desc[UR14][R6.64+0x180] ;  /* 0x0001800e060e7981 */ /* 0x000f62000c1e1900 */
[C---:B------:R-:W-:Y:S01]  /*0770*/  LEA R8, R5.reuse, R2, 0x5 ;  /* 0x0000000205087211 */ /* 0x040fe200078e28ff */
[----:B------:R-:W-:-:S03]  /*0780*/  VIADD R5, R5, 0x4 ;  /* 0x0000000405057836 */ /* 0x000fc60000000000 */
[----:B------:R-:W-:-:S05]  /*0790*/  LEA R9, R8, UR6, 0x2 ;  /* 0x0000000608097c11 */ /* 0x000fca000f8e10ff */
[----:B--2---:R2:W-:Y:S04]  /*07a0*/  STS [R9], R4 ;  /* 0x0000000409007388 */ /* 0x0045e80000000800 */
[----:B---3--:R2:W-:Y:S04]  /*07b0*/  STS [R9+0x80], R10 ;  /* 0x0000800a09007388 */ /* 0x0085e80000000800 */
[----:B----4-:R2:W-:Y:S04]  /*07c0*/  STS [R9+0x100], R12 ;  /* 0x0001000c09007388 */ /* 0x0105e80000000800 */
[----:B-----5:R2:W-:Y:S02]  /*07d0*/  STS [R9+0x180], R14 ;  /* 0x0001800e09007388 */ /* 0x0205e40000000800 */
.L_x_4:
[----:B------:R-:W-:Y:S05]  /*07e0*/  BRA.U !UP1, `(.L_x_0) ;  /* 0x0000000109307547 */ /* 0x000fea000b800000 */
[----:B-12---:R-:W1:Y:S01]  /*07f0*/  LDC.64 R8, c[0x0][0x388] ;  /* 0x0000e200ff087b82 */ /* 0x006e620000000a00 */
[----:B------:R-:W-:-:S05]  /*0800*/  UMOV UR4, URZ ;  /* 0x000000ff00047c82 */ /* 0x000fca0008000000 */
.L_x_5:
[----:B------:R-:W-:-:S05]  /*0810*/  LEA R7, R5, R0, 0x5 ;  /* 0x0000000005077211 */ /* 0x000fca00078e28ff */
[----:B-1-3--:R-:W-:-:S06]  /*0820*/  IMAD.WIDE R6, R7, 0x4, R8 ;  /* 0x0000000407067825 */ /* 0x00afcc00078e0208 */
[----:B------:R-:W2:Y:S01]  /*0830*/  LDG.E R6, desc[UR14][R6.64] ;  /* 0x0000000e06067981 */ /* 0x000ea2000c1e1900 */
[C---:B0-----:R-:W-:Y:S01]  /*0840*/  LEA R4, R5.reuse, R2, 0x5 ;  /* 0x0000000205047211 */ /* 0x041fe200078e28ff */
[----:B------:R-:W-:Y:S01]  /*0850*/  UIADD3 UR4, UPT, UPT, UR4, 0x1, URZ ;  /* 0x0000000104047890 */ /* 0x000fe2000fffe0ff */
[----:B------:R-:W-:Y:S02]  /*0860*/  VIADD R5, R5, 0x1 ;  /* 0x0000000105057836 */ /* 0x000fe40000000000 */
[----:B------:R-:W-:Y:S01]  /*0870*/  LEA R11, R4, UR6, 0x2 ;  /* 0x00000006040b7c11 */ /* 0x000fe2000f8e10ff */
[----:B------:R-:W-:-:S04]  /*0880*/  UISETP.NE.AND UP0, UPT, UR4, UR8, UPT ;  /* 0x000000080400728c */ /* 0x000fc8000bf05270 */
[----:B--2---:R3:W-:Y:S05]  /*0890*/  STS [R11], R6 ;  /* 0x000000060b007388 */ /* 0x0047ea0000000800 */
[----:B------:R-:W-:Y:S05]  /*08a0*/  BRA.U UP0, `(.L_x_5) ;  /* 0xfffffffd00d87547 */ /* 0x000fea000b83ffff */
.L_x_0:
[----:B------:R-:W4:Y:S02]  /*08b0*/  LDC R0, c[0x0][0x3ac] ;  /* 0x0000eb00ff007b82 */ /* 0x000f240000000800 */
[----:B----4-:R-:W-:-:S13]  /*08c0*/  ISETP.GE.AND P0, PT, R0, 0x1, PT ;  /* 0x000000010000780c */ /* 0x010fda0003f06270 */
[----:B------:R-:W-:Y:S05]  /*08d0*/  @!P0 EXIT ;  /* 0x000000000000894d */ /* 0x000fea0003800000 */
[----:B------:R-:W4:Y:S01]  /*08e0*/  LDCU UR4, c[0x0][0x3a4] ;  /* 0x00007480ff0477ac */ /* 0x000f220008000800 */
[C---:B0-----:R-:W-:Y:S01]  /*08f0*/  LEA R42, R40.reuse, R3, 0x5 ;  /* 0x00000003282a7211 */ /* 0x041fe200078e28ff */
[----:B-12---:R-:W-:Y:S01]  /*0900*/  IMAD.U32 R4, RZ, RZ, UR16 ;  /* 0x00000010ff047e24 */ /* 0x006fe2000f8e00ff */
[----:B------:R-:W-:Y:S02]  /*0910*/  MOV R5, UR6 ;  /* 0x0000000600057c02 */ /* 0x000fe40008000f00 */
[----:B------:R-:W-:Y:S02]  /*0920*/  LEA R39, R40, UR12, 0x7 ;  /* 0x0000000c28277c11 */ /* 0x000fe4000f8e38ff */
[C---:B------:R-:W-:Y:S02]  /*0930*/  LEA R41, R42.reuse, UR12, 0x2 ;  /* 0x0000000c2a297c11 */ /* 0x040fe4000f8e10ff */
[----:B------:R-:W-:Y:S01]  /*0940*/  LEA R42, R42, UR11, 0x2 ;  /* 0x0000000b2a2a7c11 */ /* 0x000fe2000f8e10ff */
[C---:B----4-:R-:W-:Y:S01]  /*0950*/  IMAD R0, R40.reuse, UR4, RZ ;  /* 0x0000000428007c24 */ /* 0x050fe2000f8e02ff */
[----:B------:R-:W-:Y:S01]  /*0960*/  MOV R37, UR4 ;  /* 0x0000000400257c02 */ /* 0x000fe20008000f00 */
[----:B------:R-:W-:Y:S01]  /*0970*/  VIADD R40, R40, UR5 ;  /* 0x0000000528287c36 */ /* 0x000fe20008000000 */
[----:B------:R-:W-:-:S02]  /*0980*/  UMOV UR4, URZ ;  /* 0x000000ff00047c82 */ /* 0x000fc40008000000 */
[C---:B------:R-:W-:Y:S02]  /*0990*/  IADD3 R2, PT, PT, R0.reuse, R3, RZ ;  /* 0x0000000300027210 */ /* 0x040fe40007ffe0ff */
[----:B------:R-:W-:Y:S02]  /*09a0*/  LEA R43, R0, UR6, 0x2 ;  /* 0x00000006002b7c11 */ /* 0x000fe4000f8e10ff */
[----:B------:R-:W-:Y:S01]  /*09b0*/  LEA R38, R2, UR10, 0x2 ;  /* 0x0000000a02267c11 */ /* 0x000fe2000f8e10ff */
[----:B------:R-:W-:Y:S01]  /*09c0*/  IMAD R37, R37, UR5, R2 ;  /* 0x0000000525257c24 */ /* 0x000fe2000f8e0202 */
[----:B------:R-:W-:Y:S02]  /*09d0*/  IADD3 R43, PT, PT, R43, 0x40, RZ ;  /* 0x000000402b2b7810 */ /* 0x000fe40007ffe0ff */
[----:B------:R-:W-:Y:S01]  /*09e0*/  IADD3 R38, PT, PT, R38, 0x1000, R5 ;  /* 0x0000100026267810 */ /* 0x000fe20007ffe005 */
[----:B------:R-:W-:-:S07]  /*09f0*/  IMAD R37, R4, UR13, R37 ;  /* 0x0000000d04257c24 */ /* 0x000fce000f8e0225 */
.L_x_13:
[----:B0-----:R-:W0:Y:S01]  /*0a00*/  LDCU UR6, c[0x0][0x3a4] ;  /* 0x00007480ff0677ac */ /* 0x001e220008000800 */
[----:B------:R1:W-:Y:S01]  /*0a10*/  STS [R41+0x1000], RZ ;  /* 0x001000ff29007388 */ /* 0x0003e20000000800 */
[----:B------:R-:W-:Y:S02]  /*0a20*/  HFMA2 R0, -RZ, RZ, 0, 0 ;  /* 0x00000000ff007431 */ /* 0x000fe400000001ff */
[----:B------:R-:W-:Y:S01]  /*0a30*/  IMAD.MOV.U32 R29, RZ, RZ, RZ ;  /* 0x000000ffff1d7224 */ /* 0x000fe200078e00ff */
[----:B0-----:R-:W-:-:S09]  /*0a40*/  UISETP.GE.AND UP1, UPT, UR6, 0x20, UPT ;  /* 0x000000200600788c */ /* 0x001fd2000bf26270 */
[----:B-1----:R-:W-:Y:S05]  /*0a50*/  BRA.U !UP1, `(.L_x_6) ;  /* 0x0000000509847547 */ /* 0x002fea000b800000 */
[----:B------:R-:W0:Y:S01]  /*0a60*/  LDC.64 R20, c[0x0][0x390] ;  /* 0x0000e400ff147b82 */ /* 0x000e220000000a00 */
[----:B------:R-:W-:Y:S01]  /*0a70*/  MOV R5, UR4 ;  /* 0x0000000400057c02 */ /* 0x000fe20008000f00 */
[----:B------:R-:W-:Y:S01]  /*0a80*/  IMAD.MOV.U32 R29, RZ, RZ, RZ ;  /* 0x000000ffff1d7224 */ /* 0x000fe200078e00ff */
[----:B------:R-:W-:Y:S01]  /*0a90*/  MOV R2, R43 ;  /* 0x0000002b00027202 */ /* 0x000fe20000000f00 */
[----:B------:R-:W-:Y:S01]  /*0aa0*/  UIADD3 UR5, UPT, UPT, -UR7, URZ, URZ ;  /* 0x000000ff07057290 */ /* 0x000fe2000fffe1ff */
[----:B------:R-:W-:Y:S02]  /*0ab0*/  LEA R4, R5, R40, 0x5 ;  /* 0x0000002805047211 */ /* 0x000fe400078e28ff */
[----:B------:R-:W-:Y:S01]  /*0ac0*/  MOV R0, R38 ;  /* 0x0000002600007202 */ /* 0x000fe20000000f00 */
[----:B------:R-:W1:Y:S02]  /*0ad0*/  LDC.64 R22, c[0x0][0x398] ;  /* 0x0000e600ff167b82 */ /* 0x000e640000000a00 */
[----:B------:R-:W-:-:S07]  /*0ae0*/  IMAD R25, R4, UR6, R3 ;  /* 0x0000000604197c24 */ /* 0x000fce000f8e0203 */
.L_x_7:
[----:B0--3--:R-:W-:-:S04]  /*0af0*/  IMAD.WIDE R6, R25, 0x4, R20 ;  /* 0x0000000419067825 */ /* 0x009fc800078e0214 */
[----:B-1----:R-:W-:Y:S02]  /*0b00*/  IMAD.WIDE R4, R25, 0x4, R22 ;  /* 0x0000000419047825 */ /* 0x002fe400078e0216 */
[----:B------:R-:W2:Y:S04]  /*0b10*/  LDG.E R7, desc[UR14][R6.64] ;  /* 0x0000000e06077981 */ /* 0x000ea8000c1e1900 */
[----:B------:R-:W3:Y:S01]  /*0b20*/  LDG.E R5, desc[UR14][R4.64] ;  /* 0x0000000e04057981 */ /* 0x000ee2000c1e1900 */
[----:B------:R-:W-:Y:S01]  /*0b30*/  LEA R24, R3, UR11, 0x7 ;  /* 0x0000000b03187c11 */ /* 0x000fe2000f8e38ff */
[----:B------:R-:W-:Y:S01]  /*0b40*/  UIADD3 UR5, UPT, UPT, UR5, 0x1, URZ ;  /* 0x0000000105057890 */ /* 0x000fe2000fffe0ff */
[----:B------:R-:W-:-:S03]  /*0b50*/  VIADD R25, R25, 0x20 ;  /* 0x0000002019197836 */ /* 0x000fc60000000000 */
[----:B------:R-:W-:Y:S01]  /*0b60*/  UISETP.NE.AND UP0, UPT, UR5, URZ, UPT ;  /* 0x000000ff0500728c */ /* 0x000fe2000bf05270 */
[----:B--2---:R-:W-:Y:S04]  /*0b70*/  STS [R42], R7 ;  /* 0x000000072a007388 */ /* 0x004fe80000000800 */
[----:B---3--:R0:W-:Y:S01]  /*0b80*/  STS [R0], R5 ;  /* 0x0000000500007388 */ /* 0x0081e20000000800 */
[----:B------:R-:W-:Y:S01]  /*0b90*/  BAR.SYNC.DEFER_BLOCKING 0x0 ;  /* 0x0000000000007b1d */ /* 0x000fe20000010000 */
[----:B0-----:R-:W-:-:S05]  /*0ba0*/  IADD3 R0, PT, PT, R0, 0x80, RZ ;  /* 0x0000008000007810 */ /* 0x001fca0007ffe0ff */
[----:B------:R-:W-:Y:S04]  /*0bb0*/  LDS R26, [R2+-0x40] ;  /* 0xffffc000021a7984 */ /* 0x000fe80000000800 */
[----:B------:R-:W0:Y:S04]  /*0bc0*/  LDS.128 R8, [R24] ;  /* 0x0000000018087984 */ /* 0x000e280000000c00 */
[----:B------:R-:W1:Y:S04]  /*0bd0*/  LDS R31, [R2+-0x3c] ;  /* 0xffffc400021f7984 */ /* 0x000e680000000800 */
[----:B------:R-:W2:Y:S04]  /*0be0*/  LDS R32, [R2+-0x38] ;  /* 0xffffc80002207984 */ /* 0x000ea80000000800 */
[----:B------:R-:W3:Y:S04]  /*0bf0*/  LDS R33, [R2+-0x34] ;  /* 0xffffcc0002217984 */ /* 0x000ee80000000800 */
[----:B------:R-:W-:Y:S04]  /*0c00*/  LDS R34, [R2+-0x30] ;  /* 0xffffd00002227984 */ /* 0x000fe80000000800 */
[----:B------:R-:W4:Y:S04]  /*0c10*/  LDS.128 R16, [R24+0x10] ;  /* 0x0000100018107984 */ /* 0x000f280000000c00 */
[----:B------:R-:W5:Y:S04]  /*0c20*/  LDS R35, [R2+-0x2c] ;  /* 0xffffd40002237984 */ /* 0x000f680000000800 */
[----:B------:R-:W5:Y:S04]  /*0c30*/  LDS R44, [R2+-0x28] ;  /* 0xffffd800022c7984 */ /* 0x000f680000000800 */
[----:B------:R-:W5:Y:S04]  /*0c40*/  LDS R30, [R2+-0x24] ;  /* 0xffffdc00021e7984 */ /* 0x000f680000000800 */
[----:B------:R-:W-:Y:S04]  /*0c50*/  LDS R27, [R2+-0x20] ;  /* 0xffffe000021b7984 */ /* 0x000fe80000000800 */
[----:B------:R-:W5:Y:S01]  /*0c60*/  LDS.128 R12, [R24+0x20] ;  /* 0x00002000180c7984 */ /* 0x000f620000000c00 */
[----:B0-----:R-:W-:-:S03]  /*0c70*/  FFMA R8, R26, R8, R29 ;  /* 0x000000081a087223 */ /* 0x001fc6000000001d */
[----:B------:R-:W0:Y:S01]  /*0c80*/  LDS R28, [R2+-0x1c] ;  /* 0xffffe400021c7984 */ /* 0x000e220000000800 */
[----:B-1----:R-:W-:-:S03]  /*0c90*/  FFMA R9, R9, R31, R8 ;  /* 0x0000001f09097223 */ /* 0x002fc60000000008 */
[----:B------:R-:W1:Y:S01]  /*0ca0*/  LDS R29, [R2+-0x18] ;  /* 0xffffe800021d7984 */ /* 0x000e620000000800 */
[----:B--2---:R-:W-:-:S03]  /*0cb0*/  FFMA R10, R10, R32, R9 ;  /* 0x000000200a0a7223 */ /* 0x004fc60000000009 */
[----:B------:R-:W2:Y:S01]  /*0cc0*/  LDS R26, [R2+-0x14] ;  /* 0xffffec00021a7984 */ /* 0x000ea20000000800 */
[----:B---3--:R-:W-:-:S03]  /*0cd0*/  FFMA R11, R11, R33, R10 ;  /* 0x000000210b0b7223 */ /* 0x008fc6000000000a */
[----:B------:R-:W-:Y:S04]  /*0ce0*/  LDS R31, [R2+-0x10] ;  /* 0xfffff000021f7984 */ /* 0x000fe80000000800 */
[----:B------:R-:W3:Y:S01]  /*0cf0*/  LDS.128 R4, [R24+0x30] ;  /* 0x0000300018047984 */ /* 0x000ee20000000c00 */
[----:B----4-:R-:W-:-:S03]  /*0d00*/  FFMA R16, R34, R16, R11 ;  /* 0x0000001022107223 */ /* 0x010fc6000000000b */
[----:B------:R-:W4:Y:S01]  /*0d10*/  LDS R32, [R2+-0xc] ;  /* 0xfffff40002207984 */ /* 0x000f220000000800 */
[----:B-----5:R-:W-:-:S03]  /*0d20*/  FFMA R17, R17, R35, R16 ;  /* 0x0000002311117223 */ /* 0x020fc60000000010 */
[----:B------:R-:W5:Y:S01]  /*0d30*/  LDS R33, [R2+-0x8] ;  /* 0xfffff80002217984 */ /* 0x000f620000000800 */
[----:B------:R-:W-:-:S03]  /*0d40*/  FFMA R18, R18, R44, R17 ;  /* 0x0000002c12127223 */ /* 0x000fc60000000011 */
[----:B------:R-:W5:Y:S01]  /*0d50*/  LDS R34, [R2+-0x4] ;  /* 0xfffffc0002227984 */ /* 0x000f620000000800 */
[----:B------:R-:W-:-:S03]  /*0d60*/  FFMA R18, R19, R30, R18 ;  /* 0x0000001e13127223 */ /* 0x000fc60000000012 */
[----:B------:R-:W-:Y:S04]  /*0d70*/  LDS R35, [R2] ;  /* 0x0000000002237984 */ /* 0x000fe80000000800 */
[----:B------:R-:W5:Y:S01]  /*0d80*/  LDS.128 R8, [R24+0x40] ;  /* 0x0000400018087984 */ /* 0x000f620000000c00 */
[----:B------:R-:W-:-:S03]  /*0d90*/  FFMA R12, R27, R12, R18 ;  /* 0x0000000c1b0c7223 */ /* 0x000fc60000000012 */
[----:B------:R-:W5:Y:S01]  /*0da0*/  LDS R30, [R2+0x4] ;  /* 0x00000400021e7984 */ /* 0x000f620000000800 */
[----:B0-----:R-:W-:-:S03]  /*0db0*/  FFMA R13, R13, R28, R12 ;  /* 0x0000001c0d0d7223 */ /* 0x001fc6000000000c */
[----:B------:R-:W0:Y:S01]  /*0dc0*/  LDS R45, [R2+0x8] ;  /* 0x00000800022d7984 */ /* 0x000e220000000800 */
[----:B-1----:R-:W-:-:S03]  /*0dd0*/  FFMA R14, R14, R29, R13 ;  /* 0x0000001d0e0e7223 */ /* 0x002fc6000000000d */
[----:B------:R-:W1:Y:S01]  /*0de0*/  LDS R28, [R2+0xc] ;  /* 0x00000c00021c7984 */ /* 0x000e620000000800 */
[----:B--2---:R-:W-:-:S03]  /*0df0*/  FFMA R14, R15, R26, R14 ;  /* 0x0000001a0f0e7223 */ /* 0x004fc6000000000e */
[----:B------:R-:W-:Y:S04]  /*0e00*/  LDS R27, [R2+0x10] ;  /* 0x00001000021b7984 */ /* 0x000fe80000000800 */
[----:B------:R-:W2:Y:S01]  /*0e10*/  LDS.128 R16, [R24+0x50] ;  /* 0x0000500018107984 */ /* 0x000ea20000000c00 */
[----:B---3--:R-:W-:-:S03]  /*0e20*/  FFMA R4, R31, R4, R14 ;  /* 0x000000041f047223 */ /* 0x008fc6000000000e */
[----:B------:R-:W3:Y:S01]  /*0e30*/  LDS R26, [R2+0x14] ;  /* 0x00001400021a7984 */ /* 0x000ee20000000800 */
[----:B----4-:R-:W-:-:S03]  /*0e40*/  FFMA R5, R5, R32, R4 ;  /* 0x0000002005057223 */ /* 0x010fc60000000004 */
[----:B------:R-:W4:Y:S01]  /*0e50*/  LDS R29, [R2+0x18] ;  /* 0x00001800021d7984 */ /* 0x000f220000000800 */
[----:B-----5:R-:W-:-:S03]  /*0e60*/  FFMA R6, R6, R33, R5 ;  /* 0x0000002106067223 */ /* 0x020fc60000000005 */
[----:B------:R-:W5:Y:S01]  /*0e70*/  LDS R32, [R2+0x1c] ;  /* 0x00001c0002207984 */ /* 0x000f620000000800 */
[----:B------:R-:W-:-:S03]  /*0e80*/  FFMA R6, R7, R34, R6 ;  /* 0x0000002207067223 */ /* 0x000fc60000000006 */
[----:B------:R-:W-:Y:S04]  /*0e90*/  LDS R44, [R2+0x20] ;  /* 0x00002000022c7984 */ /* 0x000fe80000000800 */
[----:B------:R-:W5:Y:S01]  /*0ea0*/  LDS.128 R12, [R24+0x60] ;  /* 0x00006000180c7984 */ /* 0x000f620000000c00 */
[----:B------:R-:W-:-:S03]  /*0eb0*/  FFMA R6, R35, R8, R6 ;  /* 0x0000000823067223 */ /* 0x000fc60000000006 */
[----:B------:R-:W5:Y:S01]  /*0ec0*/  LDS R31, [R2+0x24] ;  /* 0x00002400021f7984 */ /* 0x000f620000000800 */
[----:B------:R-:W-:-:S03]  /*0ed0*/  FFMA R9, R9, R30, R6 ;  /* 0x0000001e09097223 */ /* 0x000fc60000000006 */
[----:B------:R-:W5:Y:S01]  /*0ee0*/  LDS R8, [R2+0x28] ;  /* 0x0000280002087984 */ /* 0x000f620000000800 */
[----:B0-----:R-:W-:-:S03]  /*0ef0*/  FFMA R10, R10, R45, R9 ;  /* 0x0000002d0a0a7223 */ /* 0x001fc60000000009 */
[----:B------:R-:W0:Y:S01]  /*0f00*/  LDS R30, [R2+0x2c] ;  /* 0x00002c00021e7984 */ /* 0x000e220000000800 */
[----:B-1----:R-:W-:-:S03]  /*0f10*/  FFMA R10, R11, R28, R10 ;  /* 0x0000001c0b0a7223 */ /* 0x002fc6000000000a */
[----:B------:R-:W-:Y:S04]  /*0f20*/  LDS R34, [R2+0x30] ;  /* 0x0000300002227984 */ /* 0x000fe80000000800 */
[----:B------:R-:W1:Y:S01]  /*0f30*/  LDS.128 R4, [R24+0x70] ;  /* 0x0000700018047984 */ /* 0x000e620000000c00 */
[----:B--2---:R-:W-:-:S03]  /*0f40*/  FFMA R10, R27, R16, R10 ;  /* 0x000000101b0a7223 */ /* 0x004fc6000000000a */
[----:B------:R-:W2:Y:S01]  /*0f50*/  LDS R9, [R2+0x34] ;  /* 0x0000340002097984 */ /* 0x000ea20000000800 */
[----:B---3--:R-:W-:-:S03]  /*0f60*/  FFMA R17, R17, R26, R10 ;  /* 0x0000001a11117223 */ /* 0x008fc6000000000a */
[----:B------:R-:W3:Y:S01]  /*0f70*/  LDS R11, [R2+0x38] ;  /* 0x00003800020b7984 */ /* 0x000ee20000000800 */
[----:B----4-:R-:W-:-:S03]  /*0f80*/  FFMA R18, R18, R29, R17 ;  /* 0x0000001d12127223 */ /* 0x010fc60000000011 */
[----:B------:R4:W3:Y:S01]  /*0f90*/  LDS R10, [R2+0x3c] ;  /* 0x00003c00020a7984 */ /* 0x0008e20000000800 */
[----:B-----5:R-:W-:-:S04]  /*0fa0*/  FFMA R19, R19, R32, R18 ;  /* 0x0000002013137223 */ /* 0x020fc80000000012 */
[----:B------:R-:W-:Y:S01]  /*0fb0*/  FFMA R12, R44, R12, R19 ;  /* 0x0000000c2c0c7223 */ /* 0x000fe20000000013 */
[----:B----4-:R-:W-:-:S03]  /*0fc0*/  IADD3 R2, PT, PT, R2, 0x80, RZ ;  /* 0x0000008002027810 */ /* 0x010fc60007ffe0ff */
[----:B------:R-:W-:-:S04]  /*0fd0*/  FFMA R13, R13, R31, R12 ;  /* 0x0000001f0d0d7223 */ /* 0x000fc8000000000c */
[----:B------:R-:W-:-:S04]  /*0fe0*/  FFMA R8, R14, R8, R13 ;  /* 0x000000080e087223 */ /* 0x000fc8000000000d */
[----:B0-----:R-:W-:-:S04]  /*0ff0*/  FFMA R15, R15, R30, R8 ;  /* 0x0000001e0f0f7223 */ /* 0x001fc80000000008 */
[----:B-1----:R-:W-:-:S04]  /*1000*/  FFMA R4, R34, R4, R15 ;  /* 0x0000000422047223 */ /* 0x002fc8000000000f */
[----:B--2---:R-:W-:-:S04]  /*1010*/  FFMA R5, R5, R9, R4 ;  /* 0x0000000905057223 */ /* 0x004fc80000000004 */
[----:B---3--:R-:W-:-:S04]  /*1020*/  FFMA R6, R6, R11, R5 ;  /* 0x0000000b06067223 */ /* 0x008fc80000000005 */
[----:B------:R-:W-:Y:S01]  /*1030*/  FFMA R29, R7, R10, R6 ;  /* 0x0000000a071d7223 */ /* 0x000fe20000000006 */
[----:B------:R-:W-:Y:S06]  /*1040*/  BAR.SYNC.DEFER_BLOCKING 0x0 ;  /* 0x0000000000007b1d */ /* 0x000fec0000010000 */
[----:B------:R-:W-:Y:S05]  /*1050*/  BRA.U UP0, `(.L_x_7) ;  /* 0xfffffff900a47547 */ /* 0x000fea000b83ffff */
[----:B------:R0:W1:Y:S02]  /*1060*/  LDS R0, [R41+0x1000] ;  /* 0x0010000029007984 */ /* 0x0000640000000800 */
.L_x_6:
[----:B------:R-:W1:Y:S01]  /*1070*/  LDCU UR5, c[0x0][0x3b0] ;  /* 0x00007600ff0577ac */ /* 0x000e620008000800 */
[----:B------:R-:W2:Y:S01]  /*1080*/  S2R R9, SR_TID.Y ;  /* 0x0000000000097919 */ /* 0x000ea20000002200 */
[----:B-1----:R-:W-:-:S05]  /*1090*/  FFMA R2, R29, UR5, R0 ;  /* 0x000000051d027c23 */ /* 0x002fca0008000000 */
[----:B------:R-:W-:Y:S01]  /*10a0*/  STS [R41+0x1000], R2 ;  /* 0x0010000229007388 */ /* 0x000fe20000000800 */
[----:B------:R-:W-:Y:S01]  /*10b0*/  BAR.SYNC.DEFER_BLOCKING 0x0 ;  /* 0x0000000000007b1d */ /* 0x000fe20000010000 */
[----:B--2---:R-:W-:-:S05]  /*10c0*/  IMAD R0, R9, 0x7c, R36 ;  /* 0x0000007c09007824 */ /* 0x004fca00078e0224 */
[----:B---3--:R-:W1:Y:S04]  /*10d0*/  LDS.128 R4, [R39+0x1000] ;  /* 0x0010000027047984 */ /* 0x008e680000000c00 */
[----:B------:R-:W2:Y:S04]  /*10e0*/  LDS.128 R12, [R0+0x1010] ;  /* 0x00101000000c7984 */ /* 0x000ea80000000c00 */
[----:B------:R-:W3:Y:S01]  /*10f0*/  LDS.128 R8, [R0+0x1020] ;  /* 0x0010200000087984 */ /* 0x000ee20000000c00 */
[----:B-1----:R-:W-:-:S04]  /*1100*/  FSETP.NE.AND P0, PT, R4, -INF , PT ;  /* 0xff8000000400780b */ /* 0x002fc80003f05000 */
[----:B------:R-:W-:-:S04]  /*1110*/  FSEL R4, R4, -INF , P0 ;  /* 0xff80000004047808 */ /* 0x000fc80000000000 */
[----:B------:R-:W-:-:S04]  /*1120*/  FSETP.GT.AND P0, PT, R5, R4, PT ;  /* 0x000000040500720b */ /* 0x000fc80003f04000 */
[----:B------:R-:W-:-:S04]  /*1130*/  FSEL R5, R5, R4, P0 ;  /* 0x0000000405057208 */ /* 0x000fc80000000000 */
[----:B------:R-:W-:-:S04]  /*1140*/  FSETP.GT.AND P0, PT, R6, R5, PT ;  /* 0x000000050600720b */ /* 0x000fc80003f04000 */
[----:B------:R-:W-:-:S04]  /*1150*/  FSEL R6, R6, R5, P0 ;  /* 0x0000000506067208 */ /* 0x000fc80000000000 */
[----:B------:R-:W-:-:S04]  /*1160*/  FSETP.GT.AND P0, PT, R7, R6, PT ;  /* 0x000000060700720b */ /* 0x000fc80003f04000 */
[----:B------:R-:W-:-:S04]  /*1170*/  FSEL R7, R7, R6, P0 ;  /* 0x0000000607077208 */ /* 0x000fc80000000000 */
[----:B--2---:R-:W-:-:S04]  /*1180*/  FSETP.GT.AND P0, PT, R12, R7, PT ;  /* 0x000000070c00720b */ /* 0x004fc80003f04000 */
[----:B------:R-:W-:Y:S02]  /*1190*/  FSEL R12, R12, R7, P0 ;  /* 0x000000070c0c7208 */ /* 0x000fe40000000000 */
[----:B------:R-:W1:Y:S02]  /*11a0*/  LDS.128 R4, [R0+0x1030] ;  /* 0x0010300000047984 */ /* 0x000e640000000c00 */
[----:B------:R-:W-:-:S04]  /*11b0*/  FSETP.GT.AND P0, PT, R13, R12, PT ;  /* 0x0000000c0d00720b */ /* 0x000fc80003f04000 */
[----:B------:R-:W-:-:S04]  /*11c0*/  FSEL R13, R13, R12, P0 ;  /* 0x0000000c0d0d7208 */ /* 0x000fc80000000000 */
[----:B------:R-:W-:-:S04]  /*11d0*/  FSETP.GT.AND P0, PT, R14, R13, PT ;  /* 0x0000000d0e00720b */ /* 0x000fc80003f04000 */
[----:B------:R-:W-:-:S04]  /*11e0*/  FSEL R14, R14, R13, P0 ;  /* 0x0000000d0e0e7208 */ /* 0x000fc80000000000 */
[----:B------:R-:W-:-:S04]  /*11f0*/  FSETP.GT.AND P0, PT, R15, R14, PT ;  /* 0x0000000e0f00720b */ /* 0x000fc80003f04000 */
[----:B------:R-:W-:-:S04]  /*1200*/  FSEL R15, R15, R14, P0 ;  /* 0x0000000e0f0f7208 */ /* 0x000fc80000000000 */
[----:B---3--:R-:W-:-:S04]  /*1210*/  FSETP.GT.AND P0, PT, R8, R15, PT ;  /* 0x0000000f0800720b */ /* 0x008fc80003f04000 */
[----:B------:R-:W-:Y:S02]  /*1220*/  FSEL R8, R8, R15, P0 ;  /* 0x0000000f08087208 */ /* 0x000fe40000000000 */
[----:B------:R-:W2:Y:S02]  /*1230*/  LDS.128 R12, [R0+0x1040] ;  /* 0x00104000000c7984 */ /* 0x000ea40000000c00 */
[----:B------:R-:W-:-:S04]  /*1240*/  FSETP.GT.AND P0, PT, R9, R8, PT ;  /* 0x000000080900720b */ /* 0x000fc80003f04000 */
[----:B------:R-:W-:-:S04]  /*1250*/  FSEL R9, R9, R8, P0 ;  /* 0x0000000809097208 */ /* 0x000fc80000000000 */
[----:B------:R-:W-:-:S04]  /*1260*/  FSETP.GT.AND P0, PT, R10, R9, PT ;  /* 0x000000090a00720b */ /* 0x000fc80003f04000 */
[----:B------:R-:W-:-:S04]  /*1270*/  FSEL R10, R10, R9, P0 ;  /* 0x000000090a0a7208 */ /* 0x000fc80000000000 */
[----:B------:R-:W-:-:S04]  /*1280*/  FSETP.GT.AND P0, PT, R11, R10, PT ;  /* 0x0000000a0b00720b */ /* 0x000fc80003f04000 */
[----:B------:R-:W-:-:S04]  /*1290*/  FSEL R11, R11, R10, P0 ;  /* 0x0000000a0b0b7208 */ /* 0x000fc80000000000 */
[----:B-1----:R-:W-:-:S04]  /*12a0*/  FSETP.GT.AND P0, PT, R4, R11, PT ;  /* 0x0000000b0400720b */ /* 0x002fc80003f04000 */
        /* <DEDUP_REMOVED lines=27> */
[----:B------:R-:W-:-:S04]  /*1460*/  FSEL R4, R4, R11, P0 ;  /* 0x0000000b04047208 */ /* 0x000fc80000000000 */
[----:B------:R-:W-:-:S04]  /*1470*/  FSETP.GT.AND P0, PT, R5, R4, PT ;  /* 0x000000040500720b */ /* 0x000fc80003f04000 */
[----:B------:R-:W-:-:S04]  /*1480*/  FSEL R5, R5, R4, P0 ;  /* 0x0000000405057208 */ /* 0x000fc80000000000 */
[----:B------:R-:W-:-:S04]  /*1490*/  FSETP.GT.AND P0, PT, R6, R5, PT ;  /* 0x000000050600720b */ /* 0x000fc80003f04000 */
[----:B------:R-:W-:Y:S02]  /*14a0*/  FSEL R6, R6, R5, P0 ;  /* 0x0000000506067208 */ /* 0x000fe40000000000 */
[----:B------:R-:W2:Y:S02]  /*14b0*/  LDS R5, [R41+0x1000] ;  /* 0x0010000029057984 */ /* 0x000ea40000000800 */
[----:B------:R-:W-:-:S04]  /*14c0*/  FSETP.GT.AND P0, PT, R7, R6, PT ;  /* 0x000000060700720b */ /* 0x000fc80003f04000 */
[----:B------:R-:W-:-:S04]  /*14d0*/  FSEL R7, R7, R6, P0 ;  /* 0x0000000607077208 */ /* 0x000fc80000000000 */
[----:B-1----:R-:W-:-:S04]  /*14e0*/  FSETP.GT.AND P0, PT, R12, R7, PT ;  /* 0x000000070c00720b */ /* 0x002fc80003f04000 */
[----:B------:R-:W-:-:S04]  /*14f0*/  FSEL R12, R12, R7, P0 ;  /* 0x000000070c0c7208 */ /* 0x000fc80000000000 */
[----:B------:R-:W-:-:S04]  /*1500*/  FSETP.GT.AND P0, PT, R13, R12, PT ;  /* 0x0000000c0d00720b */ /* 0x000fc80003f04000 */
[----:B------:R-:W-:-:S04]  /*1510*/  FSEL R13, R13, R12, P0 ;  /* 0x0000000c0d0d7208 */ /* 0x000fc80000000000 */
[----:B------:R-:W-:-:S04]  /*1520*/  FSETP.GT.AND P0, PT, R14, R13, PT ;  /* 0x0000000d0e00720b */ /* 0x000fc80003f04000 */
[----:B------:R-:W-:-:S04]  /*1530*/  FSEL R2, R14, R13, P0 ;  /* 0x0000000d0e027208 */ /* 0x000fc80000000000 */
[----:B------:R-:W-:-:S04]  /*1540*/  FSETP.GT.AND P0, PT, R15, R2, PT ;  /* 0x000000020f00720b */ /* 0x000fc80003f04000 */
[----:B------:R-:W-:-:S05]  /*1550*/  FSEL R2, R15, R2, P0 ;  /* 0x000000020f027208 */ /* 0x000fca0000000000 */
[----:B--2---:R-:W-:-:S04]  /*1560*/  FADD R5, -R2, R5 ;  /* 0x0000000502057221 */ /* 0x004fc80000000100 */
[----:B------:R-:W-:-:S05]  /*1570*/  FMUL R20, R5, 1.4426950216293334961 ;  /* 0x3fb8aa3b05147820 */ /* 0x000fca0000400000 */
[----:B------:R-:W-:-:S13]  /*1580*/  FSETP.GEU.AND P0, PT, R20, -126, PT ;  /* 0xc2fc00001400780b */ /* 0x000fda0003f0e000 */
[----:B------:R-:W-:-:S04]  /*1590*/  @!P0 FMUL R20, R20, 0.5 ;  /* 0x3f00000014148820 */ /* 0x000fc80000400000 */
[----:B------:R-:W1:Y:S02]  /*15a0*/  MUFU.EX2 R22, R20 ;  /* 0x0000001400167308 */ /* 0x000e640000000800 */
[----:B-1----:R-:W-:-:S05]  /*15b0*/  @!P0 FMUL R22, R22, R22 ;  /* 0x0000001616168220 */ /* 0x002fca0000400000 */
[----:B------:R-:W-:Y:S04]  /*15c0*/  STS [R41+0x1000], R22 ;  /* 0x0010001629007388 */ /* 0x000fe80000000800 */
[----:B------:R-:W1:Y:S04]  /*15d0*/  LDS.128 R4, [R39+0x1000] ;  /* 0x0010000027047984 */ /* 0x000e680000000c00 */
[----:B------:R-:W-:Y:S04]  /*15e0*/  LDS.128 R8, [R0+0x1010] ;  /* 0x0010100000087984 */ /* 0x000fe80000000c00 */
[----:B------:R-:W-:Y:S04]  /*15f0*/  LDS.128 R12, [R0+0x1020] ;  /* 0x00102000000c7984 */ /* 0x000fe80000000c00 */
[----:B------:R-:W2:Y:S04]  /*1600*/  LDS R46, [R36+0x2080] ;  /* 0x00208000242e7984 */ /* 0x000ea80000000800 */
[----:B------:R-:W-:Y:S01]  /*1610*/  LDS R49, [R36+0x2000] ;  /* 0x0020000024317984 */ /* 0x000fe20000000800 */
[----:B-1----:R-:W-:-:S04]  /*1620*/  FADD R16, RZ, R4 ;  /* 0x00000004ff107221 */ /* 0x002fc80000000000 */
[----:B------:R-:W-:Y:S02]  /*1630*/  FADD R21, R5, R16 ;  /* 0x0000001005157221 */ /* 0x000fe40000000000 */
[----:B------:R-:W1:Y:S02]  /*1640*/  LDS.128 R16, [R0+0x1030] ;  /* 0x0010300000107984 */ /* 0x000e640000000c00 */
[----:B------:R-:W-:-:S04]  /*1650*/  FADD R24, R6, R21 ;  /* 0x0000001506187221 */ /* 0x000fc80000000000 */
[----:B------:R-:W-:Y:S01]  /*1660*/  FADD R21, R7, R24 ;  /* 0x0000001807157221 */ /* 0x000fe20000000000 */
[----:B--2---:R-:W-:-:S03]  /*1670*/  FMNMX R47, R2, R46, !PT ;  /* 0x0000002e022f7209 */ /* 0x004fc60007800000 */
[----:B------:R-:W-:Y:S02]  /*1680*/  FADD R20, R21, R8 ;  /* 0x0000000815147221 */ /* 0x000fe40000000000 */
[--C-:B------:R-:W-:Y:S01]  /*1690*/  FADD R46, R46, -R47.reuse ;  /* 0x8000002f2e2e7221 */ /* 0x100fe20000000000 */
[----:B------:R-:W-:Y:S01]  /*16a0*/  FADD R48, R2, -R47 ;  /* 0x8000002f02307221 */ /* 0x000fe20000000000 */
[----:B------:R-:W-:Y:S02]  /*16b0*/  FADD R25, R9, R20 ;  /* 0x0000001409197221 */ /* 0x000fe40000000000 */
[----:B------:R-:W2:Y:S01]  /*16c0*/  LDS.128 R20, [R0+0x1040] ;  /* 0x0010400000147984 */ /* 0x000ea20000000c00 */
[----:B------:R-:W-:Y:S01]  /*16d0*/  FMUL R48, R48, 1.4426950216293334961 ;  /* 0x3fb8aa3b30307820 */ /* 0x000fe20000400000 */
[----:B------:R-:W-:-:S04]  /*16e0*/  FADD R24, R10, R25 ;  /* 0x000000190a187221 */ /* 0x000fc80000000000 */
[----:B------:R-:W-:Y:S01]  /*16f0*/  FADD R25, R11, R24 ;  /* 0x000000180b197221 */ /* 0x000fe20000000000 */
[----:B------:R-:W-:-:S03]  /*1700*/  FSETP.GEU.AND P1, PT, R48, -126, PT ;  /* 0xc2fc00003000780b */ /* 0x000fc60003f2e000 */
[----:B------:R-:W-:-:S04]  /*1710*/  FADD R24, R25, R12 ;  /* 0x0000000c19187221 */ /* 0x000fc80000000000 */
[----:B------:R-:W-:Y:S02]  /*1720*/  FADD R29, R13, R24 ;  /* 0x000000180d1d7221 */ /* 0x000fe40000000000 */
[----:B------:R-:W3:Y:S02]  /*1730*/  LDS.128 R24, [R0+0x1050] ;  /* 0x0010500000187984 */ /* 0x000ee40000000c00 */
[----:B------:R-:W-:Y:S02]  /*1740*/  FADD R28, R14, R29 ;  /* 0x0000001d0e1c7221 */ /* 0x000fe40000000000 */
[----:B------:R-:W-:Y:S02]  /*1750*/  @!P1 FMUL R48, R48, 0.5 ;  /* 0x3f00000030309820 */ /* 0x000fe40000400000 */
[----:B------:R-:W-:-:S04]  /*1760*/  FADD R29, R15, R28 ;  /* 0x0000001c0f1d7221 */ /* 0x000fc80000000000 */
[----:B-1----:R-:W-:-:S04]  /*1770*/  FADD R28, R29, R16 ;  /* 0x000000101d1c7221 */ /* 0x002fc80000000000 */
[----:B------:R-:W-:Y:S02]  /*1780*/  FADD R33, R17, R28 ;  /* 0x0000001c11217221 */ /* 0x000fe40000000000 */
[----:B------:R-:W1:Y:S02]  /*1790*/  LDS.128 R28, [R0+0x1060] ;  /* 0x00106000001c7984 */ /* 0x000e640000000c00 */
[----:B------:R-:W-:-:S04]  /*17a0*/  FADD R32, R18, R33 ;  /* 0x0000002112207221 */ /* 0x000fc80000000000 */
[----:B------:R-:W-:-:S04]  /*17b0*/  FADD R33, R19, R32 ;  /* 0x0000002013217221 */ /* 0x000fc80000000000 */
[----:B--2---:R-:W-:-:S04]  /*17c0*/  FADD R32, R33, R20 ;  /* 0x0000001421207221 */ /* 0x004fc80000000000 */
[----:B------:R-:W-:Y:S02]  /*17d0*/  FADD R45, R21, R32 ;  /* 0x00000020152d7221 */ /* 0x000fe40000000000 */
[----:B------:R2:W4:Y:S02]  /*17e0*/  LDS.128 R32, [R0+0x1070] ;  /* 0x0010700000207984 */ /* 0x0005240000000c00 */
[----:B------:R-:W-:-:S04]  /*17f0*/  FADD R44, R22, R45 ;  /* 0x0000002d162c7221 */ /* 0x000fc80000000000 */
[----:B------:R-:W-:Y:S01]  /*1800*/  FADD R45, R23, R44 ;  /* 0x0000002c172d7221 */ /* 0x000fe20000000000 */
[----:B------:R-:W-:Y:S02]  /*1810*/  FMUL R44, R46, 1.4426950216293334961 ;  /* 0x3fb8aa3b2e2c7820 */ /* 0x000fe40000400000 */
[----:B------:R-:W5:Y:S01]  /*1820*/  MUFU.EX2 R46, R48 ;  /* 0x00000030002e7308 */ /* 0x000f620000000800 */
[----:B---3--:R-:W-:Y:S02]  /*1830*/  FADD R2, R45, R24 ;  /* 0x000000182d027221 */ /* 0x008fe40000000000 */
[----:B------:R-:W-:Y:S02]  /*1840*/  FSETP.GEU.AND P0, PT, R44, -126, PT ;  /* 0xc2fc00002c00780b */ /* 0x000fe40003f0e000 */
[----:B------:R-:W-:-:S04]  /*1850*/  FADD R45, R25, R2 ;  /* 0x00000002192d7221 */ /* 0x000fc80000000000 */
[----:B--2---:R-:W-:-:S04]  /*1860*/  FADD R0, R26, R45 ;  /* 0x0000002d1a007221 */ /* 0x004fc80000000000 */
[----:B------:R-:W-:-:S03]  /*1870*/  FADD R45, R27, R0 ;  /* 0x000000001b2d7221 */ /* 0x000fc60000000000 */
[----:B------:R-:W-:Y:S01]  /*1880*/  @!P0 FMUL R44, R44, 0.5 ;  /* 0x3f0000002c2c8820 */ /* 0x000fe20000400000 */
[----:B-1----:R-:W-:Y:S01]  /*1890*/  FADD R0, R45, R28 ;  /* 0x0000001c2d007221 */ /* 0x002fe20000000000 */
[----:B-----5:R-:W-:Y:S02]  /*18a0*/  @!P1 FMUL R46, R46, R46 ;  /* 0x0000002e2e2e9220 */ /* 0x020fe40000400000 */
[----:B------:R-:W1:Y:S01]  /*18b0*/  MUFU.EX2 R2, R44 ;  /* 0x0000002c00027308 */ /* 0x000e620000000800 */
[----:B------:R-:W-:-:S04]  /*18c0*/  FADD R45, R29, R0 ;  /* 0x000000001d2d7221 */ /* 0x000fc80000000000 */
[----:B------:R-:W-:-:S04]  /*18d0*/  FADD R0, R30, R45 ;  /* 0x0000002d1e007221 */ /* 0x000fc80000000000 */
[----:B------:R-:W-:-:S04]  /*18e0*/  FADD R45, R31, R0 ;  /* 0x000000001f2d7221 */ /* 0x000fc80000000000 */
[----:B----4-:R-:W-:-:S04]  /*18f0*/  FADD R0, R45, R32 ;  /* 0x000000202d007221 */ /* 0x010fc80000000000 */
[----:B------:R-:W-:Y:S01]  /*1900*/  FADD R45, R33, R0 ;  /* 0x00000000212d7221 */ /* 0x000fe20000000000 */
[----:B-1----:R-:W-:-:S03]  /*1910*/  @!P0 FMUL R2, R2, R2 ;  /* 0x0000000202028220 */ /* 0x002fc60000400000 */
[----:B------:R-:W-:Y:S01]  /*1920*/  FADD R0, R34, R45 ;  /* 0x0000002d22007221 */ /* 0x000fe20000000000 */
[----:B------:R-:W-:-:S03]  /*1930*/  FMUL R49, R49, R2 ;  /* 0x0000000231317220 */ /* 0x000fc60000400000 */
[----:B------:R-:W-:-:S04]  /*1940*/  FADD R0, R35, R0 ;  /* 0x0000000023007221 */ /* 0x000fc80000000000 */
[----:B------:R-:W-:Y:S01]  /*1950*/  FFMA R0, R0, R46, R49 ;  /* 0x0000002e00007223 */ /* 0x000fe20000000031 */
[----:B------:R-:W-:Y:S06]  /*1960*/  BRA.U !UP1, `(.L_x_8) ;  /* 0x0000000509ec7547 */ /* 0x000fec000b800000 */
[----:B------:R-:W-:Y:S01]  /*1970*/  VIADD R2, R0, 0x1800000 ;  /* 0x0180000000027836 */ /* 0x000fe20000000000 */
[----:B------:R-:W-:Y:S04]  /*1980*/  BSSY.RECONVERGENT B0, `(.L_x_9) ;  /* 0x000000b000007945 */ /* 0x000fe80003800200 */
[----:B------:R-:W-:-:S04]  /*1990*/  LOP3.LUT R2, R2, 0x7f800000, RZ, 0xc0, !PT ;  /* 0x7f80000002027812 */ /* 0x000fc800078ec0ff */
[----:B------:R-:W-:-:S13]  /*19a0*/  ISETP.GT.U32.AND P0, PT, R2, 0x1ffffff, PT ;  /* 0x01ffffff0200780c */ /* 0x000fda0003f04070 */
[----:B------:R-:W-:Y:S05]  /*19b0*/  @P0 BRA `(.L_x_10) ;  /* 0x00000000000c0947 */ /* 0x000fea0003800000 */
[----:B------:R-:W-:-:S07]  /*19c0*/  MOV R44, 0x19e0 ;  /* 0x000019e0002c7802 */ /* 0x000fce0000000f00 */
[----:B0-----:R-:W-:Y:S05]  /*19d0*/  CALL.REL.NOINC `($__internal_0_$__cuda_sm20_rcp_rn_f32_slowpath) ;  /* 0x0000000400f07944 */ /* 0x001fea0003c00000 */
[----:B------:R-:W-:Y:S05]  /*19e0*/  BRA `(.L_x_11) ;  /* 0x0000000000107947 */ /* 0x000fea0003800000 */
.L_x_10:
[----:B------:R-:W1:Y:S02]  /*19f0*/  MUFU.RCP R45, R0 ;  /* 0x00000000002d7308 */ /* 0x000e640000001000 */
[----:B-1----:R-:W-:-:S04]  /*1a00*/  FFMA R2, R0, R45, -1 ;  /* 0xbf80000000027423 */ /* 0x002fc8000000002d */
[----:B------:R-:W-:-:S04]  /*1a10*/  FADD.FTZ R2, -R2, -RZ ;  /* 0x800000ff02027221 */ /* 0x000fc80000010100 */
[----:B------:R-:W-:-:S07]  /*1a20*/  FFMA R2, R45, R2, R45 ;  /* 0x000000022d027223 */ /* 0x000fce000000002d */
.L_x_11:
[----:B------:R-:W-:Y:S05]  /*1a30*/  BSYNC.RECONVERGENT B0 ;  /* 0x0000000000007941 */ /* 0x000fea0003800200 */
.L_x_9:
[----:B------:R-:W-:-:S07]  /*1a40*/  MOV R48, RZ ;  /* 0x000000ff00307202 */ /* 0x000fce0000000f00 */
.L_x_12:
[----:B------:R-:W1:Y:S01]  /*1a50*/  LDC.64 R44, c[0x0][0x380] ;  /* 0x0000e000ff2c7b82 */ /* 0x000e620000000a00 */
[C---:B------:R-:W-:Y:S01]  /*1a60*/  IMAD R53, R48.reuse, 0x20, R37 ;  /* 0x0000002030357824 */ /* 0x040fe200078e0225 */
[----:B------:R-:W-:-:S04]  /*1a70*/  LEA R51, R48, R3, 0x5 ;  /* 0x0000000330337211 */ /* 0x000fc800078e28ff */
[----:B------:R-:W-:Y:S02]  /*1a80*/  LEA R57, R51, UR11, 0x2 ;  /* 0x0000000b33397c11 */ /* 0x000fe4000f8e10ff */
[----:B------:R-:W2:Y:S01]  /*1a90*/  LDC R50, c[0x0][0x3a4] ;  /* 0x0000e900ff327b82 */ /* 0x000ea20000000800 */
[----:B-1----:R-:W-:Y:S02]  /*1aa0*/  IMAD.WIDE R44, R53, 0x4, R44 ;  /* 0x00000004352c7825 */ /* 0x002fe400078e022c */
[----:B------:R-:W1:Y:S04]  /*1ab0*/  LDS R53, [R57+0x1000] ;  /* 0x0010000039357984 */ /* 0x000e680000000800 */
[----:B------:R-:W3:Y:S01]  /*1ac0*/  LDG.E R52, desc[UR14][R44.64] ;  /* 0x0000000e2c347981 */ /* 0x000ee2000c1e1900 */
[----:B--2---:R-:W-:-:S04]  /*1ad0*/  LEA R59, R50, R57, 0x2 ;  /* 0x00000039323b7211 */ /* 0x004fc800078e10ff */
[C---:B------:R-:W-:Y:S01]  /*1ae0*/  LEA R61, R50.reuse, R59, 0x2 ;  /* 0x0000003b323d7211 */ /* 0x040fe200078e10ff */
[----:B------:R-:W2:Y:S04]  /*1af0*/  LDS R58, [R59+0x1000] ;  /* 0x001000003b3a7984 */ /* 0x000ea80000000800 */
[----:B------:R4:W5:Y:S02]  /*1b00*/  LDS R55, [R61+0x1000] ;  /* 0x001000003d377984 */ /* 0x0009640000000800 */
[----:B----4-:R-:W-:-:S05]  /*1b10*/  IMAD R61, R50, 0x4, R61 ;  /* 0x00000004323d7824 */ /* 0x010fca00078e023d */
[C---:B------:R-:W-:Y:S01]  /*1b20*/  LEA R59, R50.reuse, R61, 0x2 ;  /* 0x0000003d323b7211 */ /* 0x040fe200078e10ff */
[----:B------:R-:W4:Y:S04]  /*1b30*/  LDS R56, [R61+0x1000] ;  /* 0x001000003d387984 */ /* 0x000f280000000800 */
[----:B------:R0:W4:Y:S02]  /*1b40*/  LDS R51, [R59+0x1000] ;  /* 0x001000003b337984 */ /* 0x0001240000000800 */
[----:B0-----:R-:W-:-:S05]  /*1b50*/  LEA R59, R50, R59, 0x2 ;  /* 0x0000003b323b7211 */ /* 0x001fca00078e10ff */
[----:B------:R-:W0:Y:S01]  /*1b60*/  LDS R54, [R59+0x1000] ;  /* 0x001000003b367984 */ /* 0x000e220000000800 */
[----:B------:R-:W-:Y:S02]  /*1b70*/  IMAD R61, R50, 0x4, R59 ;  /* 0x00000004323d7824 */ /* 0x000fe400078e023b */
[----:B-1----:R-:W-:-:S03]  /*1b80*/  FFMA R60, R4, R53, RZ ;  /* 0x00000035043c7223 */ /* 0x002fc600000000ff */
[----:B------:R1:W0:Y:S01]  /*1b90*/  LDS R53, [R61+0x1000] ;  /* 0x001000003d357984 */ /* 0x0002220000000800 */
[----:B--2---:R-:W-:Y:S01]  /*1ba0*/  FFMA R57, R5, R58, R60 ;  /* 0x0000003a05397223 */ /* 0x004fe2000000003c */
[----:B-1----:R-:W-:-:S03]  /*1bb0*/  LEA R61, R50, R61, 0x2 ;  /* 0x0000003d323d7211 */ /* 0x002fc600078e10ff */
[----:B-----5:R-:W-:Y:S02]  /*1bc0*/  FFMA R60, R6, R55, R57 ;  /* 0x00000037063c7223 */ /* 0x020fe40000000039 */
[----:B------:R1:W2:Y:S02]  /*1bd0*/  LDS R58, [R61+0x1000] ;  /* 0x001000003d3a7984 */ /* 0x0002a40000000800 */
[----:B-1----:R-:W-:Y:S01]  /*1be0*/  LEA R61, R50, R61, 0x2 ;  /* 0x0000003d323d7211 */ /* 0x002fe200078e10ff */
[----:B----4-:R-:W-:-:S04]  /*1bf0*/  FFMA R57, R7, R56, R60 ;  /* 0x0000003807397223 */ /* 0x010fc8000000003c */
[----:B------:R-:W-:Y:S01]  /*1c00*/  IMAD R59, R50, 0x4, R61 ;  /* 0x00000004323b7824 */ /* 0x000fe200078e023d */
[----:B------:R-:W1:Y:S01]  /*1c10*/  LDS R55, [R61+0x1000] ;  /* 0x001000003d377984 */ /* 0x000e620000000800 */
[----:B------:R-:W-:-:S03]  /*1c20*/  FFMA R60, R8, R51, R57 ;  /* 0x00000033083c7223 */ /* 0x000fc60000000039 */
[----:B------:R4:W5:Y:S01]  /*1c30*/  LDS R56, [R59+0x1000] ;  /* 0x001000003b387984 */ /* 0x0009620000000800 */
[----:B0-----:R-:W-:Y:S01]  /*1c40*/  FFMA R57, R9, R54, R60 ;  /* 0x0000003609397223 */ /* 0x001fe2000000003c */
[----:B----4-:R-:W-:-:S04]  /*1c50*/  LEA R59, R50, R59, 0x2 ;  /* 0x0000003b323b7211 */ /* 0x010fc800078e10ff */
[C---:B------:R-:W-:Y:S01]  /*1c60*/  LEA R54, R50.reuse, R59, 0x2 ;  /* 0x0000003b32367211 */ /* 0x040fe200078e10ff */
[----:B------:R-:W0:Y:S04]  /*1c70*/  LDS R51, [R59+0x1000] ;  /* 0x001000003b337984 */ /* 0x000e280000000800 */
[----:B------:R-:W-:Y:S02]  /*1c80*/  IMAD R61, R50, 0x4, R54 ;  /* 0x00000004323d7824 */ /* 0x000fe400078e0236 */
[----:B------:R-:W4:Y:S01]  /*1c90*/  LDS R54, [R54+0x1000] ;  /* 0x0010000036367984 */ /* 0x000f220000000800 */
[----:B------:R-:W-:-:S03]  /*1ca0*/  FFMA R60, R10, R53, R57 ;  /* 0x000000350a3c7223 */ /* 0x000fc60000000039 */
[----:B------:R1:W4:Y:S01]  /*1cb0*/  LDS R53, [R61+0x1000] ;  /* 0x001000003d357984 */ /* 0x0003220000000800 */
[----:B--2---:R-:W-:Y:S01]  /*1cc0*/  FFMA R57, R11, R58, R60 ;  /* 0x0000003a0b397223 */ /* 0x004fe2000000003c */
[----:B-1----:R-:W-:-:S03]  /*1cd0*/  LEA R61, R50, R61, 0x2 ;  /* 0x0000003d323d7211 */ /* 0x002fc600078e10ff */
[----:B------:R-:W-:Y:S01]  /*1ce0*/  FFMA R60, R12, R55, R57 ;  /* 0x000000370c3c7223 */ /* 0x000fe20000000039 */
[C---:B------:R-:W-:Y:S01]  /*1cf0*/  LEA R57, R50.reuse, R61, 0x2 ;  /* 0x0000003d32397211 */ /* 0x040fe200078e10ff */
[----:B------:R1:W2:Y:S02]  /*1d00*/  LDS R58, [R61+0x1000] ;  /* 0x001000003d3a7984 */ /* 0x0002a40000000800 */
[----:B-----5:R-:W-:Y:S02]  /*1d10*/  FFMA R55, R13, R56, R60 ;  /* 0x000000380d377223 */ /* 0x020fe4000000003c */
[----:B------:R-:W-:Y:S02]  /*1d20*/  IMAD R60, R50, 0x4, R57 ;  /* 0x00000004323c7824 */ /* 0x000fe400078e0239 */
[----:B0-----:R-:W-:Y:S02]  /*1d30*/  FFMA R56, R14, R51, R55 ;  /* 0x000000330e387223 */ /* 0x001fe40000000037 */
[----:B------:R-:W0:Y:S02]  /*1d40*/  LDS R51, [R57+0x1000] ;  /* 0x0010000039337984 */ /* 0x000e240000000800 */
[----:B----4-:R-:W-:-:S04]  /*1d50*/  FFMA R55, R15, R54, R56 ;  /* 0x000000360f377223 */ /* 0x010fc80000000038 */
[----:B------:R-:W-:Y:S01]  /*1d60*/  FFMA R54, R16, R53, R55 ;  /* 0x0000003510367223 */ /* 0x000fe20000000037 */
[C---:B------:R-:W-:Y:S02]  /*1d70*/  LEA R53, R50.reuse, R60, 0x2 ;  /* 0x0000003c32357211 */ /* 0x040fe400078e10ff */
[----:B------:R-:W4:Y:S02]  /*1d80*/  LDS R60, [R60+0x1000] ;  /* 0x001000003c3c7984 */ /* 0x000f240000000800 */
[C---:B------:R-:W-:Y:S02]  /*1d90*/  LEA R56, R50.reuse, R53, 0x2 ;  /* 0x0000003532387211 */ /* 0x040fe400078e10ff */
[----:B------:R-:W5:Y:S03]  /*1da0*/  LDS R53, [R53+0x1000] ;  /* 0x0010000035357984 */ /* 0x000f660000000800 */
[----:B-1----:R-:W-:-:S02]  /*1db0*/  IMAD R61, R50, 0x4, R56 ;  /* 0x00000004323d7824 */ /* 0x002fc400078e0238 */
[----:B------:R-:W1:Y:S04]  /*1dc0*/  LDS R56, [R56+0x1000] ;  /* 0x0010000038387984 */ /* 0x000e680000000800 */
[----:B------:R-:W1:Y:S01]  /*1dd0*/  LDS R57, [R61+0x1000] ;  /* 0x001000003d397984 */ /* 0x000e620000000800 */
[----:B--2---:R-:W-:Y:S01]  /*1de0*/  FFMA R59, R17, R58, R54 ;  /* 0x0000003a113b7223 */ /* 0x004fe20000000036 */
[----:B------:R-:W-:-:S05]  /*1df0*/  LEA R55, R50, R61, 0x2 ;  /* 0x0000003d32377211 */ /* 0x000fca00078e10ff */
[----:B------:R-:W2:Y:S01]  /*1e00*/  LDS R54, [R55+0x1000] ;  /* 0x0010000037367984 */ /* 0x000ea20000000800 */
[----:B0-----:R-:W-:-:S04]  /*1e10*/  FFMA R58, R18, R51, R59 ;  /* 0x00000033123a7223 */ /* 0x001fc8000000003b */
[----:B----4-:R-:W-:-:S04]  /*1e20*/  FFMA R51, R19, R60, R58 ;  /* 0x0000003c13337223 */ /* 0x010fc8000000003a */
[----:B-----5:R-:W-:Y:S01]  /*1e30*/  FFMA R58, R20, R53, R51 ;  /* 0x00000035143a7223 */ /* 0x020fe20000000033 */
[----:B------:R-:W-:-:S03]  /*1e40*/  LEA R53, R50, R55, 0x2 ;  /* 0x0000003732357211 */ /* 0x000fc600078e10ff */
[----:B-1----:R-:W-:Y:S02]  /*1e50*/  FFMA R51, R21, R56, R58 ;  /* 0x0000003815337223 */ /* 0x002fe4000000003a */
[----:B------:R-:W-:Y:S02]  /*1e60*/  IMAD R58, R50, 0x4, R53 ;  /* 0x00000004323a7824 */ /* 0x000fe400078e0235 */
[----:B------:R-:W-:Y:S02]  /*1e70*/  FFMA R60, R22, R57, R51 ;  /* 0x00000039163c7223 */ /* 0x000fe40000000033 */
[----:B------:R-:W0:Y:S01]  /*1e80*/  LDS R57, [R53+0x1000] ;  /* 0x0010000035397984 */ /* 0x000e220000000800 */
[----:B------:R-:W-:-:S03]  /*1e90*/  LEA R61, R50, R58, 0x2 ;  /* 0x0000003a323d7211 */ /* 0x000fc600078e10ff */
[----:B------:R-:W1:Y:S01]  /*1ea0*/  LDS R58, [R58+0x1000] ;  /* 0x001000003a3a7984 */ /* 0x000e620000000800 */
[----:B------:R-:W-:-:S03]  /*1eb0*/  LEA R56, R50, R61, 0x2 ;  /* 0x0000003d32387211 */ /* 0x000fc600078e10ff */
[----:B------:R-:W4:Y:S02]  /*1ec0*/  LDS R53, [R61+0x1000] ;  /* 0x001000003d357984 */ /* 0x000f240000000800 */
[----:B------:R-:W-:Y:S02]  /*1ed0*/  IMAD R51, R50, 0x4, R56 ;  /* 0x0000000432337824 */ /* 0x000fe400078e0238 */
[----:B------:R-:W5:Y:S04]  /*1ee0*/  LDS R56, [R56+0x1000] ;  /* 0x0010000038387984 */ /* 0x000f680000000800 */
[----:B------:R-:W5:Y:S01]  /*1ef0*/  LDS R55, [R51+0x1000] ;  /* 0x0010000033377984 */ /* 0x000f620000000800 */
[----:B--2---:R-:W-:-:S04]  /*1f00*/  FFMA R59, R23, R54, R60 ;  /* 0x00000036173b7223 */ /* 0x004fc8000000003c */
[----:B0-----:R-:W-:-:S04]  /*1f10*/  FFMA R54, R24, R57, R59 ;  /* 0x0000003918367223 */ /* 0x001fc8000000003b */
[----:B-1----:R-:W-:-:S04]  /*1f20*/  FFMA R57, R25, R58, R54 ;  /* 0x0000003a19397223 */ /* 0x002fc80000000036 */
[----:B----4-:R-:W-:Y:S01]  /*1f30*/  FFMA R54, R26, R53, R57 ;  /* 0x000000351a367223 */ /* 0x010fe20000000039 */
[----:B------:R-:W-:-:S04]  /*1f40*/  LEA R57, R50, R51, 0x2 ;  /* 0x0000003332397211 */ /* 0x000fc800078e10ff */
[C---:B------:R-:W-:Y:S01]  /*1f50*/  LEA R59, R50.reuse, R57, 0x2 ;  /* 0x00000039323b7211 */ /* 0x040fe200078e10ff */
[----:B-----5:R-:W-:Y:S02]  /*1f60*/  FFMA R53, R27, R56, R54 ;  /* 0x000000381b357223 */ /* 0x020fe40000000036 */
[----:B------:R-:W0:Y:S01]  /*1f70*/  LDS R54, [R57+0x1000] ;  /* 0x0010000039367984 */ /* 0x000e220000000800 */
[----:B------:R-:W-:Y:S01]  /*1f80*/  LEA R61, R50, R59, 0x2 ;  /* 0x0000003b323d7211 */ /* 0x000fe200078e10ff */
[----:B------:R-:W-:Y:S02]  /*1f90*/  FFMA R58, R28, R55, R53 ;  /* 0x000000371c3a7223 */ /* 0x000fe40000000035 */
[----:B------:R-:W1:Y:S02]  /*1fa0*/  LDS R53, [R59+0x1000] ;  /* 0x001000003b357984 */ /* 0x000e640000000800 */
[C---:B------:R-:W-:Y:S02]  /*1fb0*/  IMAD R51, R50.reuse, 0x4, R61 ;  /* 0x0000000432337824 */ /* 0x040fe400078e023d */
[----:B------:R-:W2:Y:S03]  /*1fc0*/  LDS R60, [R61+0x1000] ;  /* 0x001000003d3c7984 */ /* 0x000ea60000000800 */
[----:B------:R-:W-:-:S02]  /*1fd0*/  LEA R56, R50, R51, 0x2 ;  /* 0x0000003332387211 */ /* 0x000fc400078e10ff */
[----:B------:R-:W4:Y:S02]  /*1fe0*/  LDS R51, [R51+0x1000] ;  /* 0x0010000033337984 */ /* 0x000f240000000800 */
[C---:B------:R-:W-:Y:S02]  /*1ff0*/  LEA R55, R50.reuse, R56, 0x2 ;  /* 0x0000003832377211 */ /* 0x040fe400078e10ff */
[----:B------:R-:W5:Y:S02]  /*2000*/  LDS R56, [R56+0x1000] ;  /* 0x0010000038387984 */ /* 0x000f640000000800 */
[----:B------:R-:W-:Y:S02]  /*2010*/  LEA R50, R50, R55, 0x2 ;  /* 0x0000003732327211 */ /* 0x000fe400078e10ff */
[----:B------:R-:W3:Y:S04]  /*2020*/  LDS R55, [R55+0x1000] ;  /* 0x0010000037377984 */ /* 0x000ee80000000800 */
[----:B------:R-:W3:Y:S01]  /*2030*/  LDS R50, [R50+0x1000] ;  /* 0x0010000032327984 */ /* 0x000ee20000000800 */
[----:B0-----:R-:W-:-:S04]  /*2040*/  FFMA R57, R29, R54, R58 ;  /* 0x000000361d397223 */ /* 0x001fc8000000003a */
[----:B-1----:R-:W-:-:S04]  /*2050*/  FFMA R54, R30, R53, R57 ;  /* 0x000000351e367223 */ /* 0x002fc80000000039 */
[----:B--2---:R-:W-:-:S04]  /*2060*/  FFMA R53, R31, R60, R54 ;  /* 0x0000003c1f357223 */ /* 0x004fc80000000036 */
[----:B----4-:R-:W-:-:S04]  /*2070*/  FFMA R54, R32, R51, R53 ;  /* 0x0000003320367223 */ /* 0x010fc80000000035 */
[----:B-----5:R-:W-:-:S04]  /*2080*/  FFMA R53, R33, R56, R54 ;  /* 0x0000003821357223 */ /* 0x020fc80000000036 */
[----:B---3--:R-:W-:Y:S01]  /*2090*/  FFMA R54, R34, R55, R53 ;  /* 0x0000003722367223 */ /* 0x008fe20000000035 */
[----:B------:R-:W-:-:S03]  /*20a0*/  FMUL R53, R49, R52 ;  /* 0x0000003431357220 */ /* 0x000fc60000400000 */
[----:B------:R-:W-:-:S04]  /*20b0*/  FFMA R51, R35, R50, R54 ;  /* 0x0000003223337223 */ /* 0x000fc80000000036 */
[----:B------:R-:W-:-:S04]  /*20c0*/  FFMA R51, R46, R51, R53 ;  /* 0x000000332e337223 */ /* 0x000fc80000000035 */
[----:B------:R-:W-:Y:S01]  /*20d0*/  FMUL R51, R51, R2 ;  /* 0x0000000233337220 */ /* 0x000fe20000400000 */
[----:B------:R-:W-:-:S04]  /*20e0*/  VIADD R48, R48, 0x1 ;  /* 0x0000000130307836 */ /* 0x000fc80000000000 */
[----:B------:R1:W-:Y:S01]  /*20f0*/  STG.E desc[UR14][R44.64], R51 ;  /* 0x000000332c007986 */ /* 0x0003e2000c10190e */
[----:B------:R-:W-:-:S13]  /*2100*/  ISETP.NE.AND P0, PT, R48, UR7, PT ;  /* 0x0000000730007c0c */ /* 0x000fda000bf05270 */
[----:B-1----:R-:W-:Y:S05]  /*2110*/  @P0 BRA `(.L_x_12) ;  /* 0xfffffff8004c0947 */ /* 0x002fea000383ffff */
.L_x_8:
[----:B------:R-:W-:Y:S01]  /*2120*/  ISETP.NE.AND P0, PT, R3, RZ, PT ;  /* 0x000000ff0300720c */ /* 0x000fe20003f05270 */
[----:B------:R-:W1:Y:S01]  /*2130*/  LDCU UR5, c[0x0][0x3ac] ;  /* 0x00007580ff0577ac */ /* 0x000e620008000800 */
[----:B------:R-:W-:-:S11]  /*2140*/  UIADD3 UR4, UPT, UPT, UR4, 0x1, URZ ;  /* 0x0000000104047890 */ /* 0x000fd6000fffe0ff */
[----:B------:R2:W-:Y:S04]  /*2150*/  @!P0 STS [R36+0x2080], R47 ;  /* 0x0020802f24008388 */ /* 0x0005e80000000800 */
[----:B------:R2:W-:Y:S01]  /*2160*/  @!P0 STS [R36+0x2000], R0 ;  /* 0x0020000024008388 */ /* 0x0005e20000000800 */
[----:B-1----:R-:W-:-:S09]  /*2170*/  UISETP.NE.AND UP0, UPT, UR4, UR5, UPT ;  /* 0x000000050400728c */ /* 0x002fd2000bf05270 */
[----:B--2---:R-:W-:Y:S05]  /*2180*/  BRA.U UP0, `(.L_x_13) ;  /* 0xffffffe9001c7547 */ /* 0x004fea000b83ffff */
[----:B------:R-:W-:Y:S05]  /*2190*/  EXIT ;  /* 0x000000000000794d */ /* 0x000fea0003800000 */
        .weak           $__internal_0_$__cuda_sm20_rcp_rn_f32_slowpath
        .type           $__internal_0_$__cuda_sm20_rcp_rn_f32_slowpath,@function
        .size           $__internal_0_$__cuda_sm20_rcp_rn_f32_slowpath,(.L_x_19 - $__internal_0_$__cuda_sm20_rcp_rn_f32_slowpath)
$__internal_0_$__cuda_sm20_rcp_rn_f32_slowpath:
[----:B------:R-:W-:Y:S01]  /*21a0*/  SHF.L.U32 R2, R0, 0x1, RZ ;  /* 0x0000000100027819 */ /* 0x000fe200000006ff */
[----:B------:R-:W-:Y:S03]  /*21b0*/  BSSY.RECONVERGENT B1, `(.L_x_14) ;  /* 0x0000030000017945 */ /* 0x000fe60003800200 */
[----:B------:R-:W-:-:S04]  /*21c0*/  SHF.R.U32.HI R2, RZ, 0x18, R2 ;  /* 0x00000018ff027819 */ /* 0x000fc80000011602 */
[----:B------:R-:W-:-:S13]  /*21d0*/  ISETP.NE.U32.AND P0, PT, R2, RZ, PT ;  /* 0x000000ff0200720c */ /* 0x000fda0003f05070 */
[----:B------:R-:W-:Y:S05]  /*21e0*/  @P0 BRA `(.L_x_15) ;  /* 0x0000000000280947 */ /* 0x000fea0003800000 */
[----:B------:R-:W-:-:S04]  /*21f0*/  SHF.L.U32 R2, R0, 0x1, RZ ;  /* 0x0000000100027819 */ /* 0x000fc800000006ff */
[----:B------:R-:W-:-:S13]  /*2200*/  ISETP.NE.AND P0, PT, R2, RZ, PT ;  /* 0x000000ff0200720c */ /* 0x000fda0003f05270 */
[----:B------:R-:W-:Y:S01]  /*2210*/  @P0 FFMA R48, R0, 1.84467440737095516160e+19, RZ ;  /* 0x5f80000000300823 */ /* 0x000fe200000000ff */
[----:B------:R-:W-:Y:S08]  /*2220*/  @!P0 MUFU.RCP R45, R0 ;  /* 0x00000000002d8308 */ /* 0x000ff00000001000 */
[----:B------:R-:W0:Y:S02]  /*2230*/  @P0 MUFU.RCP R51, R48 ;  /* 0x0000003000330308 */ /* 0x000e240000001000 */
[----:B0-----:R-:W-:-:S04]  /*2240*/  @P0 FFMA R2, R48, R51, -1 ;  /* 0xbf80000030020423 */ /* 0x001fc80000000033 */
[----:B------:R-:W-:-:S04]  /*2250*/  @P0 FADD.FTZ R2, -R2, -RZ ;  /* 0x800000ff02020221 */ /* 0x000fc80000010100 */
[----:B------:R-:W-:-:S04]  /*2260*/  @P0 FFMA R2, R51, R2, R51 ;  /* 0x0000000233020223 */ /* 0x000fc80000000033 */
[----:B------:R-:W-:Y:S01]  /*2270*/  @P0 FFMA R45, R2, 1.84467440737095516160e+19, RZ ;  /* 0x5f800000022d0823 */ /* 0x000fe200000000ff */
[----:B------:R-:W-:Y:S06]  /*2280*/  BRA `(.L_x_16) ;  /* 0x0000000000887947 */ /* 0x000fec0003800000 */
.L_x_15:
[----:B------:R-:W-:-:S04]  /*2290*/  IADD3 R45, PT, PT, R2, -0xfd, RZ ;  /* 0xffffff03022d7810 */ /* 0x000fc80007ffe0ff */
[----:B------:R-:W-:-:S13]  /*22a0*/  ISETP.GT.U32.AND P0, PT, R45, 0x1, PT ;  /* 0x000000012d00780c */ /* 0x000fda0003f04070 */
[----:B------:R-:W-:Y:S05]  /*22b0*/  @P0 BRA `(.L_x_17) ;  /* 0x0000000000780947 */ /* 0x000fea0003800000 */
[----:B------:R-:W-:Y:S01]  /*22c0*/  LOP3.LUT R48, R0, 0x7fffff, RZ, 0xc0, !PT ;  /* 0x007fffff00307812 */ /* 0x000fe200078ec0ff */
[----:B------:R-:W-:-:S03]  /*22d0*/  IMAD.MOV.U32 R54, RZ, RZ, 0x3 ;  /* 0x00000003ff367424 */ /* 0x000fc600078e00ff */
[----:B------:R-:W-:Y:S02]  /*22e0*/  LOP3.LUT R48, R48, 0x3f800000, RZ, 0xfc, !PT ;  /* 0x3f80000030307812 */ /* 0x000fe400078efcff */
[----:B------:R-:W-:Y:S02]  /*22f0*/  SHF.L.U32 R53, R54, R45, RZ ;  /* 0x0000002d36357219 */ /* 0x000fe400000006ff */
[----:B------:R-:W0:Y:S02]  /*2300*/  MUFU.RCP R51, R48 ;  /* 0x0000003000337308 */ /* 0x000e240000001000 */
[----:B0-----:R-:W-:-:S04]  /*2310*/  FFMA R50, R48, R51, -1 ;  /* 0xbf80000030327423 */ /* 0x001fc80000000033 */
[----:B------:R-:W-:-:S04]  /*2320*/  FADD.FTZ R50, -R50, -RZ ;  /* 0x800000ff32327221 */ /* 0x000fc80000010100 */
[CCC-:B------:R-:W-:Y:S01]  /*2330*/  FFMA.RM R52, R51.reuse, R50.reuse, R51.reuse ;  /* 0x0000003233347223 */ /* 0x1c0fe20000004033 */
[----:B------:R-:W-:-:S04]  /*2340*/  FFMA.RP R51, R51, R50, R51 ;  /* 0x0000003233337223 */ /* 0x000fc80000008033 */
[C---:B------:R-:W-:Y:S02]  /*2350*/  LOP3.LUT R50, R52.reuse, 0x7fffff, RZ, 0xc0, !PT ;  /* 0x007fffff34327812 */ /* 0x040fe400078ec0ff */
[----:B------:R-:W-:Y:S02]  /*2360*/  FSETP.NEU.FTZ.AND P0, PT, R52, R51, PT ;  /* 0x000000333400720b */ /* 0x000fe40003f1d000 */
[----:B------:R-:W-:Y:S02]  /*2370*/  LOP3.LUT R50, R50, 0x800000, RZ, 0xfc, !PT ;  /* 0x0080000032327812 */ /* 0x000fe400078efcff */
[----:B------:R-:W-:Y:S02]  /*2380*/  SEL R51, RZ, 0xffffffff, !P0 ;  /* 0xffffffffff337807 */ /* 0x000fe40004000000 */
[----:B------:R-:W-:Y:S02]  /*2390*/  LOP3.LUT R48, R53, R50, RZ, 0xc0, !PT ;  /* 0x0000003235307212 */ /* 0x000fe400078ec0ff */
[----:B------:R-:W-:-:S02]  /*23a0*/  IADD3 R51, PT, PT, -R51, RZ, RZ ;  /* 0x000000ff33337210 */ /* 0x000fc40007ffe1ff */
[-C--:B------:R-:W-:Y:S02]  /*23b0*/  SHF.R.U32.HI R48, RZ, R45.reuse, R48 ;  /* 0x0000002dff307219 */ /* 0x080fe40000011630 */
[----:B------:R-:W-:Y:S02]  /*23c0*/  LOP3.LUT P1, RZ, R51, R45, R50, 0xf8, !PT ;  /* 0x0000002d33ff7212 */ /* 0x000fe4000782f832 */
[C---:B------:R-:W-:Y:S02]  /*23d0*/  LOP3.LUT P0, RZ, R48.reuse, 0x1, RZ, 0xc0, !PT ;  /* 0x0000000130ff7812 */ /* 0x040fe4000780c0ff */
[----:B------:R-:W-:-:S04]  /*23e0*/  LOP3.LUT P2, RZ, R48, 0x2, RZ, 0xc0, !PT ;  /* 0x0000000230ff7812 */ /* 0x000fc8000784c0ff */
[----:B------:R-:W-:Y:S02]  /*23f0*/  PLOP3.LUT P0, PT, P0, P1, P2, 0xe0, 0x0 ;  /* 0x000000000000781c */ /* 0x000fe40000703c20 */
[----:B------:R-:W-:Y:S02]  /*2400*/  LOP3.LUT P1, RZ, R0, 0x7fffff, RZ, 0xc0, !PT ;  /* 0x007fffff00ff7812 */ /* 0x000fe4000782c0ff */
[----:B------:R-:W-:-:S04]  /*2410*/  SEL R45, RZ, 0x1, !P0 ;  /* 0x00000001ff2d7807 */ /* 0x000fc80004000000 */
[----:B------:R-:W-:-:S04]  /*2420*/  IADD3 R45, PT, PT, -R45, RZ, RZ ;  /* 0x000000ff2d2d7210 */ /* 0x000fc80007ffe1ff */
[----:B------:R-:W-:Y:S02]  /*2430*/  ISETP.GE.AND P0, PT, R45, RZ, PT ;  /* 0x000000ff2d00720c */ /* 0x000fe40003f06270 */
[----:B------:R-:W-:-:S04]  /*2440*/  IADD3 R45, PT, PT, R2, -0xfc, RZ ;  /* 0xffffff04022d7810 */ /* 0x000fc80007ffe0ff */
[----:B------:R-:W-:-:S07]  /*2450*/  SHF.R.U32.HI R45, RZ, R45, R50 ;  /* 0x0000002dff2d7219 */ /* 0x000fce0000011632 */
[----:B------:R-:W-:-:S05]  /*2460*/  @!P0 VIADD R45, R45, 0x1 ;  /* 0x000000012d2d8836 */ /* 0x000fca0000000000 */
[----:B------:R-:W-:-:S04]  /*2470*/  @!P1 SHF.L.U32 R45, R45, 0x1, RZ ;  /* 0x000000012d2d9819 */ /* 0x000fc800000006ff */
[----:B------:R-:W-:Y:S01]  /*2480*/  LOP3.LUT R45, R45, 0x80000000, R0, 0xf8, !PT ;  /* 0x800000002d2d7812 */ /* 0x000fe200078ef800 */
[----:B------:R-:W-:Y:S06]  /*2490*/  BRA `(.L_x_16) ;  /* 0x0000000000047947 */ /* 0x000fec0003800000 */
.L_x_17:
[----:B------:R0:W1:Y:S02]  /*24a0*/  MUFU.RCP R45, R0 ;  /* 0x00000000002d7308 */ /* 0x0000640000001000 */
.L_x_16:
[----:B------:R-:W-:Y:S05]  /*24b0*/  BSYNC.RECONVERGENT B1 ;  /* 0x0000000000017941 */ /* 0x000fea0003800200 */
.L_x_14:
[----:B-1----:R-:W-:Y:S01]  /*24c0*/  MOV R2, R45 ;  /* 0x0000002d00027202 */ /* 0x002fe20000000f00 */
[----:B------:R-:W-:-:S04]  /*24d0*/  HFMA2 R45, -RZ, RZ, 0, 0 ;  /* 0x00000000ff2d7431 */ /* 0x000fc800000001ff */
[----:B0-----:R-:W-:Y:S05]  /*24e0*/  RET.REL.NODEC R44 `(_Z14forward_kernelPfS_S_S_iiiif) ;  /* 0xffffffd82cc47950 */ /* 0x001fea0003c3ffff */
.L_x_18:
[----:B------:R-:W-:-:S00]  /*24f0*/  BRA `(.L_x_18) ;  /* 0xfffffffc00fc7947 */ /* 0x000fc0000383ffff */
[----:B------:R-:W-:-:S00]  /*2500*/  NOP ;  /* 0x0000000000007918 */ /* 0x000fc00000000000 */
[----:B------:R-:W-:-:S00]  /*2510*/  NOP ;  /* 0x0000000000007918 */ /* 0x000fc00000000000 */
[----:B------:R-:W-:-:S00]  /*2520*/  NOP ;  /* 0x0000000000007918 */ /* 0x000fc00000000000 */
[----:B------:R-:W-:-:S00]  /*2530*/  NOP ;  /* 0x0000000000007918 */ /* 0x000fc00000000000 */
[----:B------:R-:W-:-:S00]  /*2540*/  NOP ;  /* 0x0000000000007918 */ /* 0x000fc00000000000 */
[----:B------:R-:W-:-:S00]  /*2550*/  NOP ;  /* 0x0000000000007918 */ /* 0x000fc00000000000 */
[----:B------:R-:W-:-:S00]  /*2560*/  NOP ;  /* 0x0000000000007918 */ /* 0x000fc00000000000 */
[----:B------:R-:W-:-:S00]  /*2570*/  NOP ;  /* 0x0000000000007918 */ /* 0x000fc00000000000 */
.L_x_19:


//--------------------- .nv.shared._Z14forward_kernelPfS_S_S_iiiif --------------------------
	.section	.nv.shared._Z14forward_kernelPfS_S_S_iiiif,"aw",@nobits
	.sectionflags	@""
	.align	16
	.zero		1024


//--------------------- .nv.shared.reserved.0     --------------------------
	.section	.nv.shared.reserved.0,"aw",@nobits
	.weak		__nv_reservedSMEM_offset_0_alias
	.size		__nv_reservedSMEM_offset_0_alias, 0, 64
	.other		__nv_reservedSMEM_offset_0_alias,@"STO_CUDA_RESERVED_SHARED STV_DEFAULT"
__nv_reservedSMEM_offset_0_alias:
	.zero		0
	.zero		64


//--------------------- .nv.constant0._Z14forward_kernelPfS_S_S_iiiif --------------------------
	.section	.nv.constant0._Z14forward_kernelPfS_S_S_iiiif,"a",@progbits
	.sectionflags	@""
	.align	4
.nv.constant0._Z14forward_kernelPfS_S_S_iiiif:
	.zero		948


//--------------------- SYMBOLS --------------------------

	.type		.nv.reservedSmem.offset0,@object
	.size		.nv.reservedSmem.offset0,0x4
	.type		.nv.reservedSmem.cap,@object
	.size		.nv.reservedSmem.cap,0x4
